def attn_fwd(
    Q,
    K,
    V,
    Out,
    Lse,
    sm_scale,
    stride_qz,
    stride_qh,
    stride_qm,
    stride_qk,
    stride_kz,
    stride_kh,
    stride_kn,
    stride_kk,
    stride_vz,
    stride_vh,
    stride_vn,
    stride_vk,
    stride_oz,
    stride_oh,
    stride_om,
    stride_ok,
    seqlen_q,
    seqlen_k,
    BLOCK_M: tl.constexpr,
    BLOCK_N: tl.constexpr,
    HEAD_DIM: tl.constexpr,
    CAUSAL: tl.constexpr,
):
    start_m = tl.program_id(0)
    off_hz = tl.program_id(1)
    q_off = off_hz * stride_qh
    k_off = off_hz * stride_kh
    v_off = off_hz * stride_vh
    offs_m = start_m * BLOCK_M + tl.arange(0, BLOCK_M)
    offs_d = tl.arange(0, HEAD_DIM)
    offs_n = tl.arange(0, BLOCK_N)
    q_ptrs = Q + q_off + offs_m[:, None] * stride_qm + offs_d[None, :] * stride_qk
    k_ptrs = K + k_off + offs_d[:, None] * stride_kk + offs_n[None, :] * stride_kn
    v_ptrs = V + v_off + offs_n[:, None] * stride_vn + offs_d[None, :] * stride_vk
    m_i = tl.full([BLOCK_M], float("-inf"), dtype=tl.float32)
    l_i = tl.zeros([BLOCK_M], dtype=tl.float32) + 1.0
    acc = tl.zeros([BLOCK_M, HEAD_DIM], dtype=tl.float32)
    q = tl.load(q_ptrs)
    acc, l_i, m_i = _attn_fwd_inner(
        acc,
        l_i,
        m_i,
        q,
        k_ptrs,
        v_ptrs,
        sm_scale,
        stride_kn,
        stride_vn,
        start_m,
        seqlen_k,
        BLOCK_M,
        BLOCK_N,
        HEAD_DIM,
        CAUSAL,
    )
    acc = acc / l_i[:, None]
    lse = m_i + tl.math.log2(l_i) / 1.4426950408889634
    o_ptrs = (
        Out
        + off_hz * stride_oh
        + offs_m[:, None] * stride_om
        + offs_d[None, :] * stride_ok
    )
    tl.store(o_ptrs, acc.to(Out.dtype.element_ty))
    tl.store(Lse + off_hz * seqlen_q + offs_m, lse)

# config = {"BLOCK_M": 64, "BLOCK_N": 128, "HEAD_DIM": 16, "arch": "sm_100", "causal": false, "dtype": "fp16", "num_stages": 3, "num_warps": 4}
# arch = sm_100


// ===== COMPILED SASS (sm_100a) =====

	.target	sm_100a

	.elftype	@"ET_EXEC"


//--------------------- .note.nv.tkinfo           --------------------------
	.section	.note.nv.tkinfo,"",@"SHT_NOTE"
	.sectionflags	@"SHF_NOTE_NV_TKINFO"
	.tkinfo
        /*0018*/ 	.word	0x00000081
        /*0030*/ 	.string	""
        /*0030*/ 	.string	"ptxas-blackwell"
        /*0030*/ 	.string	"Cuda compilation tools, release 12.9, V12.9.86"
        /*0030*/ 	.string	"Build cuda_12.9.r12.9/compiler.36037853_0"
        /*0030*/ 	.string	"-v  -suppress-debug-info  -lineinfo  -arch sm_100a "



//--------------------- .note.nv.cuver            --------------------------
	.section	.note.nv.cuver,"",@"SHT_NOTE"
	.sectionflags	@"SHF_NOTE_NV_CUVER"
        /*0018*/ 	.short	0x0001
        /*001a*/ 	.short	0x0064
        /*001c*/ 	.short	0x0001
        /*001e*/ 	.short	0x0000
        /*0020*/ 	.short	0x0001
        /*0022*/ 	.short	0x0000


//--------------------- .nv.info                  --------------------------
	.section	.nv.info,"",@"SHT_CUDA_INFO"
	.align	4


	//----- nvinfo : EIATTR_REGCOUNT
	.align		4
        /*0000*/ 	.byte	0x04, 0x2f
        /*0002*/ 	.short	(.L_5 - .L_4)
	.align		4
.L_4:
        /*0004*/ 	.word	index@(attn_fwd)
        /*0008*/ 	.word	0x000000a8


	//----- nvinfo : EIATTR_FRAME_SIZE
	.align		4
.L_5:
        /*000c*/ 	.byte	0x04, 0x11
        /*000e*/ 	.short	(.L_7 - .L_6)
	.align		4
.L_6:
        /*0010*/ 	.word	index@($__internal_2_$__cuda_sm10x_tcgen05_guardrail_trap_unallocated_columns_being_dealloced)
        /*0014*/ 	.word	0x00000000


	//----- nvinfo : EIATTR_FRAME_SIZE
	.align		4
.L_7:
        /*0018*/ 	.byte	0x04, 0x11
        /*001a*/ 	.short	(.L_9 - .L_8)
	.align		4
.L_8:
        /*001c*/ 	.word	index@($__internal_1_$__cuda_sm10x_tcgen05_guardrail_trap_phase_invalid_during_alloc)
        /*0020*/ 	.word	0x00000000


	//----- nvinfo : EIATTR_FRAME_SIZE
	.align		4
.L_9:
        /*0024*/ 	.byte	0x04, 0x11
        /*0026*/ 	.short	(.L_11 - .L_10)
	.align		4
.L_10:
        /*0028*/ 	.word	index@($__internal_0_$__cuda_sm10x_tcgen05_guardrail_trap_col_being_dealloced_not_returned_by_alloc)
        /*002c*/ 	.word	0x00000000


	//----- nvinfo : EIATTR_FRAME_SIZE
	.align		4
.L_11:
        /*0030*/ 	.byte	0x04, 0x11
        /*0032*/ 	.short	(.L_13 - .L_12)
	.align		4
.L_12:
        /*0034*/ 	.word	index@(attn_fwd)
        /*0038*/ 	.word	0x00000000


	//----- nvinfo : EIATTR_MIN_STACK_SIZE
	.align		4
.L_13:
        /*003c*/ 	.byte	0x04, 0x12
        /*003e*/ 	.short	(.L_15 - .L_14)
	.align		4
.L_14:
        /*0040*/ 	.word	index@(attn_fwd)
        /*0044*/ 	.word	0x00000000
.L_15:


//--------------------- .nv.info.attn_fwd         --------------------------
	.section	.nv.info.attn_fwd,"",@"SHT_CUDA_INFO"
	.sectionflags	@""
	.align	4


	//----- nvinfo : EIATTR_CUDA_API_VERSION
	.align		4
        /*0000*/ 	.byte	0x04, 0x37
        /*0002*/ 	.short	(.L_17 - .L_16)
.L_16:
        /*0004*/ 	.word	0x00000081


	//----- nvinfo : EIATTR_KPARAM_INFO
	.align		4
.L_17:
        /*0008*/ 	.byte	0x04, 0x17
        /*000a*/ 	.short	(.L_19 - .L_18)
.L_18:
        /*000c*/ 	.word	0x00000000
        /*0010*/ 	.short	0x0019
        /*0012*/ 	.short	0x0080
        /*0014*/ 	.byte	0x00, 0xf4, 0x21, 0x00


	//----- nvinfo : EIATTR_KPARAM_INFO
	.align		4
.L_19:
        /*0018*/ 	.byte	0x04, 0x17
        /*001a*/ 	.short	(.L_21 - .L_20)
.L_20:
        /*001c*/ 	.word	0x00000000
        /*0020*/ 	.short	0x0018
        /*0022*/ 	.short	0x0078
        /*0024*/ 	.byte	0x00, 0xf4, 0x21, 0x00


	//----- nvinfo : EIATTR_KPARAM_INFO
	.align		4
.L_21:
        /*0028*/ 	.byte	0x04, 0x17
        /*002a*/ 	.short	(.L_23 - .L_22)
.L_22:
        /*002c*/ 	.word	0x00000000
        /*0030*/ 	.short	0x0017
        /*0032*/ 	.short	0x0070
        /*0034*/ 	.byte	0x00, 0xf0, 0x11, 0x00


	//----- nvinfo : EIATTR_KPARAM_INFO
	.align		4
.L_23:
        /*0038*/ 	.byte	0x04, 0x17
        /*003a*/ 	.short	(.L_25 - .L_24)
.L_24:
        /*003c*/ 	.word	0x00000000
        /*0040*/ 	.short	0x0016
        /*0042*/ 	.short	0x006c
        /*0044*/ 	.byte	0x00, 0xf0, 0x11, 0x00


	//----- nvinfo : EIATTR_KPARAM_INFO
	.align		4
.L_25:
        /*0048*/ 	.byte	0x04, 0x17
        /*004a*/ 	.short	(.L_27 - .L_26)
.L_26:
        /*004c*/ 	.word	0x00000000
        /*0050*/ 	.short	0x0015
        /*0052*/ 	.short	0x0068
        /*0054*/ 	.byte	0x00, 0xf0, 0x11, 0x00


	//----- nvinfo : EIATTR_KPARAM_INFO
	.align		4
.L_27:
        /*0058*/ 	.byte	0x04, 0x17
        /*005a*/ 	.short	(.L_29 - .L_28)
.L_28:
        /*005c*/ 	.word	0x00000000
        /*0060*/ 	.short	0x0014
        /*0062*/ 	.short	0x0064
        /*0064*/ 	.byte	0x00, 0xf0, 0x11, 0x00


	//----- nvinfo : EIATTR_KPARAM_INFO
	.align		4
.L_29:
        /*0068*/ 	.byte	0x04, 0x17
        /*006a*/ 	.short	(.L_31 - .L_30)
.L_30:
        /*006c*/ 	.word	0x00000000
        /*0070*/ 	.short	0x0013
        /*0072*/ 	.short	0x0060
        /*0074*/ 	.byte	0x00, 0xf0, 0x11, 0x00


	//----- nvinfo : EIATTR_KPARAM_INFO
	.align		4
.L_31:
        /*0078*/ 	.byte	0x04, 0x17
        /*007a*/ 	.short	(.L_33 - .L_32)
.L_32:
        /*007c*/ 	.word	0x00000000
        /*0080*/ 	.short	0x0012
        /*0082*/ 	.short	0x005c
        /*0084*/ 	.byte	0x00, 0xf0, 0x11, 0x00


	//----- nvinfo : EIATTR_KPARAM_INFO
	.align		4
.L_33:
        /*0088*/ 	.byte	0x04, 0x17
        /*008a*/ 	.short	(.L_35 - .L_34)
.L_34:
        /*008c*/ 	.word	0x00000000
        /*0090*/ 	.short	0x0011
        /*0092*/ 	.short	0x0058
        /*0094*/ 	.byte	0x00, 0xf0, 0x11, 0x00


	//----- nvinfo : EIATTR_KPARAM_INFO
	.align		4
.L_35:
        /*0098*/ 	.byte	0x04, 0x17
        /*009a*/ 	.short	(.L_37 - .L_36)
.L_36:
        /*009c*/ 	.word	0x00000000
        /*00a0*/ 	.short	0x0010
        /*00a2*/ 	.short	0x0054
        /*00a4*/ 	.byte	0x00, 0xf0, 0x11, 0x00


	//----- nvinfo : EIATTR_KPARAM_INFO
	.align		4
.L_37:
        /*00a8*/ 	.byte	0x04, 0x17
        /*00aa*/ 	.short	(.L_39 - .L_38)
.L_38:
        /*00ac*/ 	.word	0x00000000
        /*00b0*/ 	.short	0x000f
        /*00b2*/ 	.short	0x0050
        /*00b4*/ 	.byte	0x00, 0xf0, 0x11, 0x00


	//----- nvinfo : EIATTR_KPARAM_INFO
	.align		4
.L_39:
        /*00b8*/ 	.byte	0x04, 0x17
        /*00ba*/ 	.short	(.L_41 - .L_40)
.L_40:
        /*00bc*/ 	.word	0x00000000
        /*00c0*/ 	.short	0x000e
        /*00c2*/ 	.short	0x004c
        /*00c4*/ 	.byte	0x00, 0xf0, 0x11, 0x00


	//----- nvinfo : EIATTR_KPARAM_INFO
	.align		4
.L_41:
        /*00c8*/ 	.byte	0x04, 0x17
        /*00ca*/ 	.short	(.L_43 - .L_42)
.L_42:
        /*00cc*/ 	.word	0x00000000
        /*00d0*/ 	.short	0x000d
        /*00d2*/ 	.short	0x0048
        /*00d4*/ 	.byte	0x00, 0xf0, 0x11, 0x00


	//----- nvinfo : EIATTR_KPARAM_INFO
	.align		4
.L_43:
        /*00d8*/ 	.byte	0x04, 0x17
        /*00da*/ 	.short	(.L_45 - .L_44)
.L_44:
        /*00dc*/ 	.word	0x00000000
        /*00e0*/ 	.short	0x000c
        /*00e2*/ 	.short	0x0044
        /*00e4*/ 	.byte	0x00, 0xf0, 0x11, 0x00


	//----- nvinfo : EIATTR_KPARAM_INFO
	.align		4
.L_45:
        /*00e8*/ 	.byte	0x04, 0x17
        /*00ea*/ 	.short	(.L_47 - .L_46)
.L_46:
        /*00ec*/ 	.word	0x00000000
        /*00f0*/ 	.short	0x000b
        /*00f2*/ 	.short	0x0040
        /*00f4*/ 	.byte	0x00, 0xf0, 0x11, 0x00


	//----- nvinfo : EIATTR_KPARAM_INFO
	.align		4
.L_47:
        /*00f8*/ 	.byte	0x04, 0x17
        /*00fa*/ 	.short	(.L_49 - .L_48)
.L_48:
        /*00fc*/ 	.word	0x00000000
        /*0100*/ 	.short	0x000a
        /*0102*/ 	.short	0x003c
        /*0104*/ 	.byte	0x00, 0xf0, 0x11, 0x00


	//----- nvinfo : EIATTR_KPARAM_INFO
	.align		4
.L_49:
        /*0108*/ 	.byte	0x04, 0x17
        /*010a*/ 	.short	(.L_51 - .L_50)
.L_50:
        /*010c*/ 	.word	0x00000000
        /*0110*/ 	.short	0x0009
        /*0112*/ 	.short	0x0038
        /*0114*/ 	.byte	0x00, 0xf0, 0x11, 0x00


	//----- nvinfo : EIATTR_KPARAM_INFO
	.align		4
.L_51:
        /*0118*/ 	.byte	0x04, 0x17
        /*011a*/ 	.short	(.L_53 - .L_52)
.L_52:
        /*011c*/ 	.word	0x00000000
        /*0120*/ 	.short	0x0008
        /*0122*/ 	.short	0x0034
        /*0124*/ 	.byte	0x00, 0xf0, 0x11, 0x00


	//----- nvinfo : EIATTR_KPARAM_INFO
	.align		4
.L_53:
        /*0128*/ 	.byte	0x04, 0x17
        /*012a*/ 	.short	(.L_55 - .L_54)
.L_54:
        /*012c*/ 	.word	0x00000000
        /*0130*/ 	.short	0x0007
        /*0132*/ 	.short	0x0030
        /*0134*/ 	.byte	0x00, 0xf0, 0x11, 0x00


	//----- nvinfo : EIATTR_KPARAM_INFO
	.align		4
.L_55:
        /*0138*/ 	.byte	0x04, 0x17
        /*013a*/ 	.short	(.L_57 - .L_56)
.L_56:
        /*013c*/ 	.word	0x00000000
        /*0140*/ 	.short	0x0006
        /*0142*/ 	.short	0x002c
        /*0144*/ 	.byte	0x00, 0xf0, 0x11, 0x00


	//----- nvinfo : EIATTR_KPARAM_INFO
	.align		4
.L_57:
        /*0148*/ 	.byte	0x04, 0x17
        /*014a*/ 	.short	(.L_59 - .L_58)
.L_58:
        /*014c*/ 	.word	0x00000000
        /*0150*/ 	.short	0x0005
        /*0152*/ 	.short	0x0028
        /*0154*/ 	.byte	0x00, 0xf0, 0x11, 0x00


	//----- nvinfo : EIATTR_KPARAM_INFO
	.align		4
.L_59:
        /*0158*/ 	.byte	0x04, 0x17
        /*015a*/ 	.short	(.L_61 - .L_60)
.L_60:
        /*015c*/ 	.word	0x00000000
        /*0160*/ 	.short	0x0004
        /*0162*/ 	.short	0x0020
        /*0164*/ 	.byte	0x00, 0xf4, 0x21, 0x00


	//----- nvinfo : EIATTR_KPARAM_INFO
	.align		4
.L_61:
        /*0168*/ 	.byte	0x04, 0x17
        /*016a*/ 	.short	(.L_63 - .L_62)
.L_62:
        /*016c*/ 	.word	0x00000000
        /*0170*/ 	.short	0x0003
        /*0172*/ 	.short	0x0018
        /*0174*/ 	.byte	0x00, 0xf4, 0x21, 0x00


	//----- nvinfo : EIATTR_KPARAM_INFO
	.align		4
.L_63:
        /*0178*/ 	.byte	0x04, 0x17
        /*017a*/ 	.short	(.L_65 - .L_64)
.L_64:
        /*017c*/ 	.word	0x00000000
        /*0180*/ 	.short	0x0002
        /*0182*/ 	.short	0x0010
        /*0184*/ 	.byte	0x00, 0xf4, 0x21, 0x00


	//----- nvinfo : EIATTR_KPARAM_INFO
	.align		4
.L_65:
        /*0188*/ 	.byte	0x04, 0x17
        /*018a*/ 	.short	(.L_67 - .L_66)
.L_66:
        /*018c*/ 	.word	0x00000000
        /*0190*/ 	.short	0x0001
        /*0192*/ 	.short	0x0008
        /*0194*/ 	.byte	0x00, 0xf4, 0x21, 0x00


	//----- nvinfo : EIATTR_KPARAM_INFO
	.align		4
.L_67:
        /*0198*/ 	.byte	0x04, 0x17
        /*019a*/ 	.short	(.L_69 - .L_68)
.L_68:
        /*019c*/ 	.word	0x00000000
        /*01a0*/ 	.short	0x0000
        /*01a2*/ 	.short	0x0000
        /*01a4*/ 	.byte	0x00, 0xf4, 0x21, 0x00


	//----- nvinfo : EIATTR_AT_ENTRY_FRAGMENTS
	.align		4
.L_69:
        /*01a8*/ 	.byte	0x04, 0x4f
        /*01aa*/ 	.short	(.L_71 - .L_70)


	//   ....[0]....
.L_70:
        /*01ac*/ 	.word	0x00000004


	//----- nvinfo : EIATTR_RESERVED_SMEM_USED
	.align		4
.L_71:
        /*01b0*/ 	.byte	0x01, 0x41
	.zero		2


	//----- nvinfo : EIATTR_SPARSE_MMA_MASK
	.align		4
        /*01b4*/ 	.byte	0x03, 0x50
        /*01b6*/ 	.short	0x0000


	//----- nvinfo : EIATTR_TCGEN05_1CTA_USED
	.align		4
        /*01b8*/ 	.byte	0x01, 0x51
	.zero		2


	//----- nvinfo : EIATTR_MAXREG_COUNT
	.align		4
        /*01bc*/ 	.byte	0x03, 0x1b
        /*01be*/ 	.short	0x00ff


	//----- nvinfo : EIATTR_NUM_BARRIERS
	.align		4
        /*01c0*/ 	.byte	0x02, 0x4c
        /*01c2*/ 	.byte	0x01
	.zero		1


	//----- nvinfo : EIATTR_INT_WARP_WIDE_INSTR_OFFSETS
	.align		4
        /*01c4*/ 	.byte	0x04, 0x31
        /*01c6*/ 	.short	(.L_73 - .L_72)


	//   ....[0]....
.L_72:
        /*01c8*/ 	.word	0x00000c90


	//   ....[1]....
        /*01cc*/ 	.word	0x00000ca0


	//   ....[2]....
        /*01d0*/ 	.word	0x00000f80


	//   ....[3]....
        /*01d4*/ 	.word	0x00000ff0


	//   ....[4]....
        /*01d8*/ 	.word	0x00003bd0


	//   ....[5]....
        /*01dc*/ 	.word	0x00006b00


	//   ....[6]....
        /*01e0*/ 	.word	0x00006b50


	//----- nvinfo : EIATTR_COOP_GROUP_MASK_REGIDS
	.align		4
.L_73:
        /*01e4*/ 	.byte	0x04, 0x29
        /*01e6*/ 	.short	(.L_75 - .L_74)


	//   ....[0]....
.L_74:
        /*01e8*/ 	.word	0xffffffff


	//   ....[1]....
        /*01ec*/ 	.word	0xffffffff


	//   ....[2]....
        /*01f0*/ 	.word	0xffffffff


	//   ....[3]....
        /*01f4*/ 	.word	0xffffffff


	//   ....[4]....
        /*01f8*/ 	.word	0xffffffff


	//   ....[5]....
        /*01fc*/ 	.word	0xffffffff


	//   ....[6]....
        /*0200*/ 	.word	0xffffffff


	//   ....[7]....
        /*0204*/ 	.word	0xffffffff


	//----- nvinfo : EIATTR_COOP_GROUP_INSTR_OFFSETS
	.align		4
.L_75:
        /*0208*/ 	.byte	0x04, 0x28
        /*020a*/ 	.short	(.L_77 - .L_76)


	//   ....[0]....
.L_76:
        /*020c*/ 	.word	0x00000050


	//   ....[1]....
        /*0210*/ 	.word	0x00000310


	//   ....[2]....
        /*0214*/ 	.word	0x000019e0


	//   ....[3]....
        /*0218*/ 	.word	0x00003020


	//   ....[4]....
        /*021c*/ 	.word	0x00004480


	//   ....[5]....
        /*0220*/ 	.word	0x000054d0


	//   ....[6]....
        /*0224*/ 	.word	0x00006990


	//   ....[7]....
        /*0228*/ 	.word	0x00006c00


	//----- nvinfo : EIATTR_VRC_CTA_INIT_COUNT
	.align		4
.L_77:
        /*022c*/ 	.byte	0x02, 0x4a
        /*022e*/ 	.byte	0x80
	.zero		1


	//----- nvinfo : EIATTR_MBARRIER_INSTR_OFFSETS
	.align		4
        /*0230*/ 	.byte	0x04, 0x39
        /*0232*/ 	.short	(.L_79 - .L_78)


	//   ....[0]....
.L_78:
        /*0234*/ 	.word	0x00000e30
        /*0238*/ 	.word	0x000000ff
        /*023c*/ 	.word	0x00000000
        /*0240*/ 	.short	0x0100
        /*0242*/ 	.byte	0x0e
	.zero		1


	//   ....[1]....
        /*0244*/ 	.word	0x00000fe0
        /*0248*/ 	.word	0x000000ff
        /*024c*/ 	.word	0x00003808
        /*0250*/ 	.short	0x0100
        /*0252*/ 	.byte	0x0c
	.zero		1


	//   ....[2]....
        /*0254*/ 	.word	0x00001140
        /*0258*/ 	.word	0x000000ff
        /*025c*/ 	.word	0x00001000
        /*0260*/ 	.short	0x0100
        /*0262*/ 	.byte	0x0c
	.zero		1


	//   ....[3]....
        /*0264*/ 	.word	0x00001270
        /*0268*/ 	.word	0x000000ff
        /*026c*/ 	.word	0x00001000
        /*0270*/ 	.short	0x010a
        /*0272*/ 	.byte	0x0c
	.zero		1


	//   ....[4]....
        /*0274*/ 	.word	0x00001370
        /*0278*/ 	.word	0x000000ff
        /*027c*/ 	.word	0x00001000
        /*0280*/ 	.short	0x0108
        /*0282*/ 	.byte	0x0c
	.zero		1


	//   ....[5]....
        /*0284*/ 	.word	0x00003d10
        /*0288*/ 	.word	0x000000ff
        /*028c*/ 	.word	0x00003810
        /*0290*/ 	.short	0x0100
        /*0292*/ 	.byte	0x0c
	.zero		1


	//   ....[6]....
        /*0294*/ 	.word	0x00003df0
        /*0298*/ 	.word	0x000000ff
        /*029c*/ 	.word	0x00003810
        /*02a0*/ 	.short	0x010a
        /*02a2*/ 	.byte	0x0c
	.zero		1


	//   ....[7]....
        /*02a4*/ 	.word	0x00003e50
        /*02a8*/ 	.word	0x000000ff
        /*02ac*/ 	.word	0x00003810
        /*02b0*/ 	.short	0x0108
        /*02b2*/ 	.byte	0x0c
	.zero		1


	//   ....[8]....
        /*02b4*/ 	.word	0x00003ec0
        /*02b8*/ 	.word	0x000000ff
        /*02bc*/ 	.word	0x00000000
        /*02c0*/ 	.short	0x010a
        /*02c2*/ 	.byte	0x0e
	.zero		1


	//   ....[9]....
        /*02c4*/ 	.word	0x00005fd0
        /*02c8*/ 	.word	0x000000ff
        /*02cc*/ 	.word	0x00000000
        /*02d0*/ 	.short	0x010a
        /*02d2*/ 	.byte	0x0e
	.zero		1


	//   ....[10]....
        /*02d4*/ 	.word	0x00006130
        /*02d8*/ 	.word	0x000000ff
        /*02dc*/ 	.word	0x00003800
        /*02e0*/ 	.short	0x0108
        /*02e2*/ 	.byte	0x0c
	.zero		1


	//   ....[11]....
        /*02e4*/ 	.word	0x00006240
        /*02e8*/ 	.word	0x000000ff
        /*02ec*/ 	.word	0x00003808
        /*02f0*/ 	.short	0x0108
        /*02f2*/ 	.byte	0x0c
	.zero		1


	//   ....[12]....
        /*02f4*/ 	.word	0x00006c20
        /*02f8*/ 	.word	0x000000ff
        /*02fc*/ 	.word	0x00001000
        /*0300*/ 	.short	0x010a
        /*0302*/ 	.byte	0x0c
	.zero		1


	//   ....[13]....
        /*0304*/ 	.word	0x00006c50
        /*0308*/ 	.word	0x000000ff
        /*030c*/ 	.word	0x00003810
        /*0310*/ 	.short	0x010a
        /*0312*/ 	.byte	0x0c
	.zero		1


	//   ....[14]....
        /*0314*/ 	.word	0x00006c80
        /*0318*/ 	.word	0x000000ff
        /*031c*/ 	.word	0x00000000
        /*0320*/ 	.short	0x010a
        /*0322*/ 	.byte	0x0e
	.zero		1


	//   ....[15]....
        /*0324*/ 	.word	0x00006cb0
        /*0328*/ 	.word	0x000000ff
        /*032c*/ 	.word	0x00000000
        /*0330*/ 	.short	0x010a
        /*0332*/ 	.byte	0x0e
	.zero		1


	//----- nvinfo : EIATTR_NUM_MBARRIERS
	.align		4
.L_79:
        /*0334*/ 	.byte	0x03, 0x38
        /*0336*/ 	.short	0xffff


	//----- nvinfo : EIATTR_EXIT_INSTR_OFFSETS
	.align		4
        /*0338*/ 	.byte	0x04, 0x1c
        /*033a*/ 	.short	(.L_81 - .L_80)


	//   ....[0]....
.L_80:
        /*033c*/ 	.word	0x00006c10


	//----- nvinfo : EIATTR_REQNTID
	.align		4
.L_81:
        /*0340*/ 	.byte	0x04, 0x10
        /*0342*/ 	.short	(.L_83 - .L_82)
.L_82:
        /*0344*/ 	.word	0x00000080
        /*0348*/ 	.word	0x00000001
        /*034c*/ 	.word	0x00000001


	//----- nvinfo : EIATTR_CRS_STACK_SIZE
	.align		4
.L_83:
        /*0350*/ 	.byte	0x04, 0x1e
        /*0352*/ 	.short	(.L_85 - .L_84)
.L_84:
        /*0354*/ 	.word	0x00000000


	//----- nvinfo : EIATTR_CBANK_PARAM_SIZE
	.align		4
.L_85:
        /*0358*/ 	.byte	0x03, 0x19
        /*035a*/ 	.short	0x0088


	//----- nvinfo : EIATTR_PARAM_CBANK
	.align		4
        /*035c*/ 	.byte	0x04, 0x0a
        /*035e*/ 	.short	(.L_87 - .L_86)
	.align		4
.L_86:
        /*0360*/ 	.word	index@(.nv.constant0.attn_fwd)
        /*0364*/ 	.short	0x0380
        /*0366*/ 	.short	0x0088


	//----- nvinfo : EIATTR_SW_WAR
	.align		4
.L_87:
        /*0368*/ 	.byte	0x04, 0x36
        /*036a*/ 	.short	(.L_89 - .L_88)
.L_88:
        /*036c*/ 	.word	0x00000008
.L_89:


//--------------------- .nv.compat                --------------------------
	.section	.nv.compat,"",@"SHT_CUDA_COMPAT_INFO"
	.align	4
        /*0000*/ 	.byte	0x02, 0x02, 0x02, 0x00, 0x02, 0x05, 0x05, 0x00, 0x02, 0x03, 0x00, 0x00, 0x02, 0x06, 0x01, 0x00


//--------------------- .nv.callgraph             --------------------------
	.section	.nv.callgraph,"",@"SHT_CUDA_CALLGRAPH"
	.align	4
	.sectionentsize	8
	.align		4
        /*0000*/ 	.word	0x00000000
	.align		4
        /*0004*/ 	.word	0xffffffff
	.align		4
        /*0008*/ 	.word	0x00000000
	.align		4
        /*000c*/ 	.word	0xfffffffe
	.align		4
        /*0010*/ 	.word	0x00000000
	.align		4
        /*0014*/ 	.word	0xfffffffd
	.align		4
        /*0018*/ 	.word	0x00000000
	.align		4
        /*001c*/ 	.word	0xfffffffc


//--------------------- .nv.constant4             --------------------------
	.section	.nv.constant4,"a",@progbits
	.align	8
	.align		8
.nv.constant4:
        /*0000*/ 	.dword	_$_str


//--------------------- .text.attn_fwd            --------------------------
	.section	.text.attn_fwd,"ax",@progbits
	.align	128
        .global         attn_fwd
        .type           attn_fwd,@function
        .size           attn_fwd,(.L_x_28 - attn_fwd)
        .other          attn_fwd,@"STO_CUDA_ENTRY STV_DEFAULT"
attn_fwd:
.text.attn_fwd:
[----:B------:R-:W0:Y:S01]  /*0000*/  LDC R1, c[0x0][0x37c] ;  /* 0x0000df00ff017b82 */ /* 0x000e220000000800 */
[----:B------:R-:W1:Y:S02]  /*0010*/  S2R R0, SR_TID.X ;  /* 0x0000000000007919 */ /* 0x000e640000002100 */
[----:B-1----:R-:W-:-:S13]  /*0020*/  ISETP.GE.U32.AND P0, PT, R0, 0x20, PT ;  /* 0x000000200000780c */ /* 0x002fda0003f06070 */
[----:B------:R-:W-:Y:S05]  /*0030*/  @P0 BRA `(.L_x_0) ;  /* 0x0000000000b80947 */ /* 0x000fea0003800000 */
[----:B------:R-:W1:Y:S01]  /*0040*/  S2UR UR6, SR_CgaCtaId ;  /* 0x00000000000679c3 */ /* 0x000e620000008800 */
[----:B------:R-:W-:Y:S01]  /*0050*/  NOP ;  /* 0x0000000000007918 */ /* 0x000fe20000000000 */
[----:B------:R-:W-:Y:S02]  /*0060*/  UMOV UR4, 0x40 ;  /* 0x0000004000047882 */ /* 0x000fe40000000000 */
[----:B-1----:R-:W-:-:S09]  /*0070*/  ULEA UR4, UR6, UR4, 0x18 ;  /* 0x0000000406047291 */ /* 0x002fd2000f8ec0ff */
[----:B------:R-:W1:Y:S01]  /*0080*/  LDS.U8 R2, [UR4] ;  /* 0x00000004ff027984 */ /* 0x000e620008000000 */
[----:B------:R-:W-:Y:S02]  /*0090*/  UMOV UR4, 0x400 ;  /* 0x0000040000047882 */ /* 0x000fe40000000000 */
[----:B------:R-:W-:Y:S01]  /*00a0*/  ULEA UR4, UR6, UR4, 0x18 ;  /* 0x0000000406047291 */ /* 0x000fe2000f8ec0ff */
[----:B-1----:R-:W-:-:S13]  /*00b0*/  ISETP.NE.AND P1, PT, R2, RZ, PT ;  /* 0x000000ff0200720c */ /* 0x002fda0003f25270 */
[----:B------:R-:W-:Y:S05]  /*00c0*/  @P1 BRA `(.L_x_1) ;  /* 0x00000000007c1947 */ /* 0x000fea0003800000 */
[----:B------:R-:W-:-:S13]  /*00d0*/  ELECT P1, URZ, PT ;  /* 0x0000000000ff782f */ /* 0x000fda0003820000 */
[----:B------:R-:W-:Y:S05]  /*00e0*/  @!P1 BRA `(.L_x_2) ;  /* 0x0000000000849947 */ /* 0x000fea0003800000 */
[----:B------:R-:W-:Y:S01]  /*00f0*/  UMOV UR5, 0x4 ;  /* 0x0000000400057882 */ /* 0x000fe20000000000 */
[----:B------:R-:W-:Y:S01]  /*0100*/  HFMA2 R5, -RZ, RZ, 0, 5.9604644775390625e-08 ;  /* 0x00000001ff057431 */ /* 0x000fe200000001ff */
[----:B------:R-:W-:-:S03]  /*0110*/  MOV R3, 0xf ;  /* 0x0000000f00037802 */ /* 0x000fc60000000f00 */
[----:B------:R-:W-:Y:S04]  /*0120*/  DEPBAR.LE SB1, 0x36 ;  /* 0x00009d800000791a */ /* 0x000fe80000000000 */
[----:B------:R-:W1:Y:S02]  /*0130*/  UTCATOMSWS.FIND_AND_SET.ALIGN UP0, UR5, UR5 ;  /* 0x00000005000575e3 */ /* 0x000e640008000800 */
[----:B-1----:R-:W-:-:S04]  /*0140*/  PLOP3.LUT P1, PT, PT, PT, UP0, 0x80, 0x8 ;  /* 0x000000000008781c */ /* 0x002fc80003f2f008 */
[----:B------:R-:W-:-:S04]  /*0150*/  SEL R2, RZ, 0xffffffff, !P1 ;  /* 0xffffffffff027807 */ /* 0x000fc80004800000 */
[----:B------:R-:W-:Y:S02]  /*0160*/  ISETP.NE.AND P1, PT, R2, RZ, PT ;  /* 0x000000ff0200720c */ /* 0x000fe40003f25270 */
[----:B------:R-:W-:-:S11]  /*0170*/  MOV R2, UR5 ;  /* 0x0000000500027c02 */ /* 0x000fd60008000f00 */
[----:B------:R-:W-:Y:S05]  /*0180*/  @P1 BRA `(.L_x_3) ;  /* 0x0000000000241947 */ /* 0x000fea0003800000 */
.L_x_4:
[----:B------:R-:W-:Y:S05]  /*0190*/  NANOSLEEP 0x64 ;  /* 0x000000640000795d */ /* 0x000fea0003800000 */
[----:B------:R-:W-:-:S05]  /*01a0*/  UMOV UR5, 0x4 ;  /* 0x0000000400057882 */ /* 0x000fca0000000000 */
[----:B------:R-:W-:Y:S04]  /*01b0*/  DEPBAR.LE SB1, 0x36 ;  /* 0x00009d800000791a */ /* 0x000fe80000000000 */
[----:B------:R-:W1:Y:S02]  /*01c0*/  UTCATOMSWS.FIND_AND_SET.ALIGN UP0, UR5, UR5 ;  /* 0x00000005000575e3 */ /* 0x000e640008000800 */
[----:B-1----:R-:W-:-:S04]  /*01d0*/  PLOP3.LUT P1, PT, PT, PT, UP0, 0x80, 0x8 ;  /* 0x000000000008781c */ /* 0x002fc80003f2f008 */
[----:B------:R-:W-:-:S04]  /*01e0*/  SEL R2, RZ, 0xffffffff, !P1 ;  /* 0xffffffffff027807 */ /* 0x000fc80004800000 */
[----:B------:R-:W-:Y:S02]  /*01f0*/  ISETP.NE.AND P1, PT, R2, RZ, PT ;  /* 0x000000ff0200720c */ /* 0x000fe40003f25270 */
[----:B------:R-:W-:-:S11]  /*0200*/  MOV R2, UR5 ;  /* 0x0000000500027c02 */ /* 0x000fd60008000f00 */
[----:B------:R-:W-:Y:S05]  /*0210*/  @!P1 BRA `(.L_x_4) ;  /* 0xfffffffc00dc9947 */ /* 0x000fea000383ffff */
.L_x_3:
[C---:B------:R-:W-:Y:S01]  /*0220*/  IADD3 R4, PT, PT, R2.reuse, 0x10, RZ ;  /* 0x0000001002047810 */ /* 0x040fe20007ffe0ff */
[----:B------:R-:W-:Y:S01]  /*0230*/  UMOV UR5, 0x50 ;  /* 0x0000005000057882 */ /* 0x000fe20000000000 */
[----:B------:R-:W-:Y:S01]  /*0240*/  SHF.L.U32 R3, R3, R2, RZ ;  /* 0x0000000203037219 */ /* 0x000fe200000006ff */
[----:B------:R-:W-:Y:S01]  /*0250*/  ULEA UR5, UR6, UR5, 0x18 ;  /* 0x0000000506057291 */ /* 0x000fe2000f8ec0ff */
[----:B------:R-:W-:Y:S02]  /*0260*/  SHF.L.U32 R4, R5, R4, RZ ;  /* 0x0000000405047219 */ /* 0x000fe400000006ff */
[----:B------:R-:W-:Y:S02]  /*0270*/  SHF.L.U32 R2, R2, 0x5, RZ ;  /* 0x0000000502027819 */ /* 0x000fe400000006ff */
[----:B------:R-:W-:-:S05]  /*0280*/  LOP3.LUT R3, R4, R3, RZ, 0xfc, !PT ;  /* 0x0000000304037212 */ /* 0x000fca00078efcff */
[----:B------:R1:W-:Y:S04]  /*0290*/  ATOMS.OR RZ, [UR5], R3 ;  /* 0x00000003ffff798c */ /* 0x0003e8000b000005 */
[----:B------:R1:W-:Y:S01]  /*02a0*/  STS [UR4], R2 ;  /* 0x00000002ff007988 */ /* 0x0003e20008000804 */
[----:B------:R-:W-:Y:S05]  /*02b0*/  BRA `(.L_x_2) ;  /* 0x0000000000107947 */ /* 0x000fea0003800000 */
.L_x_1:
[----:B------:R-:W-:-:S05]  /*02c0*/  MOV R2, 0xffffffff ;  /* 0xffffffff00027802 */ /* 0x000fca0000000f00 */
[----:B------:R1:W-:Y:S02]  /*02d0*/  STS [UR4], R2 ;  /* 0x00000002ff007988 */ /* 0x0003e40008000804 */
[----:B-1----:R-:W-:-:S07]  /*02e0*/  MOV R2, 0x300 ;  /* 0x0000030000027802 */ /* 0x002fce0000000f00 */
[----:B0-----:R-:W-:Y:S05]  /*02f0*/  CALL.REL.NOINC `($__internal_1_$__cuda_sm10x_tcgen05_guardrail_trap_phase_invalid_during_alloc) ;  /* 0x0000006800847944 */ /* 0x001fea0003c00000 */
.L_x_2:
[----:B------:R-:W-:Y:S05]  /*0300*/  WARPSYNC.ALL ;  /* 0x0000000000007948 */ /* 0x000fea0003800000 */
[----:B------:R-:W-:Y:S01]  /*0310*/  NOP ;  /* 0x0000000000007918 */ /* 0x000fe20000000000 */
.L_x_0:
[----:B-1----:R-:W1:Y:S01]  /*0320*/  S2R R3, SR_CTAID.X ;  /* 0x0000000000037919 */ /* 0x002e620000002500 */
[----:B------:R-:W2:Y:S01]  /*0330*/  S2UR UR10, SR_CTAID.Y ;  /* 0x00000000000a79c3 */ /* 0x000ea20000002600 */
[----:B------:R-:W2:Y:S01]  /*0340*/  LDCU.64 UR4, c[0x0][0x3b0] ;  /* 0x00007600ff0477ac */ /* 0x000ea20008000a00 */
[----:B------:R-:W-:Y:S02]  /*0350*/  LOP3.LUT R68, R0, 0x3f, RZ, 0xc0, !PT ;  /* 0x0000003f00447812 */ /* 0x000fe400078ec0ff */
[----:B------:R-:W-:Y:S01]  /*0360*/  SHF.R.U32.HI R6, RZ, 0x6, R0 ;  /* 0x00000006ff067819 */ /* 0x000fe20000011600 */
[----:B------:R-:W-:Y:S01]  /*0370*/  UMOV UR12, 0x400 ;  /* 0x00000400000c7882 */ /* 0x000fe20000000000 */
[----:B------:R-:W3:Y:S02]  /*0380*/  LDCU.64 UR26, c[0x0][0x358] ;  /* 0x00006b00ff1a77ac */ /* 0x000ee40008000a00 */
[----:B------:R-:W4:Y:S01]  /*0390*/  S2UR UR6, SR_CgaCtaId ;  /* 0x00000000000679c3 */ /* 0x000f220000008800 */
[----:B------:R-:W-:-:S07]  /*03a0*/  SGXT.U32 R6, R6, 0x1 ;  /* 0x000000010606781a */ /* 0x000fce0000000000 */
[----:B------:R-:W0:Y:S08]  /*03b0*/  LDC R16, c[0x0][0x3b8] ;  /* 0x0000ee00ff107b82 */ /* 0x000e300000000800 */
[----:B------:R-:W3:Y:S01]  /*03c0*/  LDC.64 R18, c[0x0][0x380] ;  /* 0x0000e000ff127b82 */ /* 0x000ee20000000a00 */
[----:B--2---:R-:W-:-:S04]  /*03d0*/  UIMAD UR4, UR10, UR4, URZ ;  /* 0x000000040a0472a4 */ /* 0x004fc8000f8e02ff */
[----:B------:R-:W-:Y:S01]  /*03e0*/  USHF.L.U32 UR7, UR4, 0x1, URZ ;  /* 0x0000000104077899 */ /* 0x000fe200080006ff */
[----:B-1----:R-:W-:Y:S01]  /*03f0*/  LEA R2, R3, R68, 0x6 ;  /* 0x0000004403027211 */ /* 0x002fe200078e30ff */
[----:B----4-:R-:W-:Y:S01]  /*0400*/  ULEA UR12, UR6, UR12, 0x18 ;  /* 0x0000000c060c7291 */ /* 0x010fe2000f8ec0ff */
[----:B------:R-:W-:Y:S03]  /*0410*/  BAR.SYNC.DEFER_BLOCKING 0x0 ;  /* 0x0000000000007b1d */ /* 0x000fe60000010000 */
[----:B------:R-:W-:Y:S01]  /*0420*/  IMAD R3, R2, UR5, RZ ;  /* 0x0000000502037c24 */ /* 0x000fe2000f8e02ff */
[----:B------:R-:W-:-:S04]  /*0430*/  UIMAD.WIDE UR4, UR4, 0x2, URZ ;  /* 0x00000002040478a5 */ /* 0x000fc8000f8e02ff */
[----:B------:R-:W1:Y:S01]  /*0440*/  LDC.64 R104, c[0x0][0x3c0] ;  /* 0x0000f000ff687b82 */ /* 0x000e620000000a00 */
[C---:B------:R-:W-:Y:S01]  /*0450*/  IMAD.HI R4, R3.reuse, 0x2, RZ ;  /* 0x0000000203047827 */ /* 0x040fe200078e02ff */
[----:B------:R-:W-:-:S03]  /*0460*/  SHF.L.U32 R5, R3, 0x1, RZ ;  /* 0x0000000103057819 */ /* 0x000fc600000006ff */
[----:B0-----:R-:W-:Y:S01]  /*0470*/  IMAD R3, R6, R16, RZ ;  /* 0x0000001006037224 */ /* 0x001fe200078e02ff */
[----:B---3--:R-:W-:Y:S01]  /*0480*/  IADD3 R18, P1, P2, R5, UR7, R18 ;  /* 0x0000000705127c10 */ /* 0x008fe2000fa3e012 */
[----:B------:R-:W0:Y:S03]  /*0490*/  LDCU UR4, c[0x0][0x3c8] ;  /* 0x00007900ff0477ac */ /* 0x000e260008000800 */
[----:B------:R-:W-:Y:S02]  /*04a0*/  LEA R7, R16, R3, 0x1 ;  /* 0x0000000310077211 */ /* 0x000fe400078e08ff */
[----:B------:R-:W-:Y:S02]  /*04b0*/  IADD3.X R20, PT, PT, R4, UR5, R19, P1, P2 ;  /* 0x0000000504147c10 */ /* 0x000fe40008fe4413 */
[C---:B------:R-:W-:Y:S02]  /*04c0*/  LEA R4, P1, R3.reuse, R18, 0x1 ;  /* 0x0000001203047211 */ /* 0x040fe400078208ff */
[----:B------:R-:W-:Y:S01]  /*04d0*/  LEA R9, R16, R7, 0x1 ;  /* 0x0000000710097211 */ /* 0x000fe200078e08ff */
[----:B------:R-:W2:Y:S01]  /*04e0*/  LDS R23, [UR12] ;  /* 0x0000000cff177984 */ /* 0x000ea20008000800 */
[----:B------:R-:W-:Y:S01]  /*04f0*/  LEA.HI.X.SX32 R5, R3, R20, 0x1, P1 ;  /* 0x0000001403057211 */ /* 0x000fe200008f0eff */
[----:B------:R-:W-:Y:S01]  /*0500*/  BAR.SYNC.DEFER_BLOCKING 0x0 ;  /* 0x0000000000007b1d */ /* 0x000fe20000010000 */
[----:B------:R-:W-:-:S02]  /*0510*/  LEA R8, P1, R9, R18, 0x1 ;  /* 0x0000001209087211 */ /* 0x000fc400078208ff */
[C---:B------:R-:W-:Y:S02]  /*0520*/  LEA R3, R16.reuse, R9, 0x1 ;  /* 0x0000000910037211 */ /* 0x040fe400078e08ff */
[----:B------:R-:W-:Y:S02]  /*0530*/  LEA.HI.X.SX32 R9, R9, R20, 0x1, P1 ;  /* 0x0000001409097211 */ /* 0x000fe400008f0eff */
[C---:B------:R-:W-:Y:S02]  /*0540*/  LEA R10, P1, R3.reuse, R18, 0x1 ;  /* 0x00000012030a7211 */ /* 0x040fe400078208ff */
[C---:B------:R-:W-:Y:S02]  /*0550*/  LEA R13, R16.reuse, R3, 0x1 ;  /* 0x00000003100d7211 */ /* 0x040fe400078e08ff */
[----:B------:R-:W-:Y:S02]  /*0560*/  LEA.HI.X.SX32 R11, R3, R20, 0x1, P1 ;  /* 0x00000014030b7211 */ /* 0x000fe400008f0eff */
[----:B------:R-:W-:-:S02]  /*0570*/  LEA R3, R16, R13, 0x1 ;  /* 0x0000000d10037211 */ /* 0x000fc400078e08ff */
[-C--:B------:R-:W-:Y:S02]  /*0580*/  LEA R6, P2, R7, R18.reuse, 0x1 ;  /* 0x0000001207067211 */ /* 0x080fe400078408ff */
[----:B------:R-:W-:Y:S02]  /*0590*/  LEA R12, P1, R13, R18, 0x1 ;  /* 0x000000120d0c7211 */ /* 0x000fe400078208ff */
[C---:B------:R-:W-:Y:S02]  /*05a0*/  LEA R15, R16.reuse, R3, 0x1 ;  /* 0x00000003100f7211 */ /* 0x040fe400078e08ff */
[-C--:B------:R-:W-:Y:S02]  /*05b0*/  LEA.HI.X.SX32 R7, R7, R20.reuse, 0x1, P2 ;  /* 0x0000001407077211 */ /* 0x080fe400010f0eff */
[----:B------:R-:W-:Y:S01]  /*05c0*/  LEA.HI.X.SX32 R13, R13, R20, 0x1, P1 ;  /* 0x000000140d0d7211 */ /* 0x000fe200008f0eff */
[----:B------:R3:W5:Y:S01]  /*05d0*/  LDG.E.U16 R22, desc[UR26][R4.64] ;  /* 0x0000001a04167981 */ /* 0x000762000c1e1500 */
[----:B------:R-:W-:-:S03]  /*05e0*/  LEA R16, R16, R15, 0x1 ;  /* 0x0000000f10107211 */ /* 0x000fc600078e08ff */
[----:B------:R4:W5:Y:S01]  /*05f0*/  LDG.E.U16 R9, desc[UR26][R8.64] ;  /* 0x0000001a08097981 */ /* 0x000962000c1e1500 */
[----:B------:R-:W-:-:S03]  /*0600*/  LEA R14, P2, R15, R18, 0x1 ;  /* 0x000000120f0e7211 */ /* 0x000fc600078408ff */
[----:B------:R0:W5:Y:S01]  /*0610*/  LDG.E.U16 R17, desc[UR26][R6.64] ;  /* 0x0000001a06117981 */ /* 0x000162000c1e1500 */
[----:B---3--:R-:W-:-:S03]  /*0620*/  LEA R4, P1, R3, R18, 0x1 ;  /* 0x0000001203047211 */ /* 0x008fc600078208ff */
[----:B------:R3:W5:Y:S01]  /*0630*/  LDG.E.U16 R11, desc[UR26][R10.64] ;  /* 0x0000001a0a0b7981 */ /* 0x000762000c1e1500 */
[----:B----4-:R-:W-:Y:S02]  /*0640*/  SHF.R.U32.HI R8, RZ, 0x4, R0 ;  /* 0x00000004ff087819 */ /* 0x010fe40000011600 */
[----:B------:R-:W-:Y:S01]  /*0650*/  LEA.HI.X.SX32 R5, R3, R20, 0x1, P1 ;  /* 0x0000001403057211 */ /* 0x000fe200008f0eff */
[----:B------:R-:W5:Y:S01]  /*0660*/  LDG.E.U16 R24, desc[UR26][R12.64] ;  /* 0x0000001a0c187981 */ /* 0x000f62000c1e1500 */
[----:B0-----:R-:W-:Y:S02]  /*0670*/  LEA R6, P1, R16, R18, 0x1 ;  /* 0x0000001210067211 */ /* 0x001fe400078208ff */
[----:B------:R-:W-:Y:S01]  /*0680*/  SGXT.U32 R8, R8, 0x3 ;  /* 0x000000030808781a */ /* 0x000fe20000000000 */
[----:B------:R0:W5:Y:S01]  /*0690*/  LDG.E.U16 R19, desc[UR26][R4.64] ;  /* 0x0000001a04137981 */ /* 0x000162000c1e1500 */
[-C--:B------:R-:W-:Y:S02]  /*06a0*/  LEA.HI.X.SX32 R15, R15, R20.reuse, 0x1, P2 ;  /* 0x000000140f0f7211 */ /* 0x080fe400010f0eff */
[----:B------:R-:W-:Y:S01]  /*06b0*/  LEA.HI.X.SX32 R7, R16, R20, 0x1, P1 ;  /* 0x0000001410077211 */ /* 0x000fe200008f0eff */
[----:B-1----:R-:W-:Y:S01]  /*06c0*/  IMAD R8, R8, R105, RZ ;  /* 0x0000006908087224 */ /* 0x002fe200078e02ff */
[----:B------:R-:W1:Y:S01]  /*06d0*/  LDC.64 R20, c[0x0][0x388] ;  /* 0x0000e200ff147b82 */ /* 0x000e620000000a00 */
[----:B------:R-:W-:Y:S01]  /*06e0*/  LOP3.LUT R3, R0, 0xf, RZ, 0xc0, !PT ;  /* 0x0000000f00037812 */ /* 0x000fe200078ec0ff */
[----:B------:R-:W-:Y:S01]  /*06f0*/  IMAD R104, R104, UR10, RZ ;  /* 0x0000000a68687c24 */ /* 0x000fe2000f8e02ff */
[----:B------:R-:W5:Y:S01]  /*0700*/  LDG.E.U16 R15, desc[UR26][R14.64] ;  /* 0x0000001a0e0f7981 */ /* 0x000f62000c1e1500 */
[----:B---3--:R-:W-:-:S03]  /*0710*/  LEA R10, R105, R8, 0x3 ;  /* 0x00000008690a7211 */ /* 0x008fc600078e18ff */
[----:B------:R3:W5:Y:S01]  /*0720*/  LDG.E.U16 R7, desc[UR26][R6.64] ;  /* 0x0000001a06077981 */ /* 0x000762000c1e1500 */
[----:B0-----:R-:W-:Y:S01]  /*0730*/  IMAD R4, R3, UR4, RZ ;  /* 0x0000000403047c24 */ /* 0x001fe2000f8e02ff */
[----:B---3--:R-:W-:-:S04]  /*0740*/  LEA R6, R105, R10, 0x3 ;  /* 0x0000000a69067211 */ /* 0x008fc800078e18ff */
[----:B------:R-:W-:-:S04]  /*0750*/  LEA R12, R105, R6, 0x3 ;  /* 0x00000006690c7211 */ /* 0x000fc800078e18ff */
[C---:B------:R-:W-:Y:S02]  /*0760*/  LEA R14, R105.reuse, R12, 0x3 ;  /* 0x0000000c690e7211 */ /* 0x040fe400078e18ff */
[----:B------:R-:W-:Y:S02]  /*0770*/  SHF.L.U32 R5, R4, 0x1, RZ ;  /* 0x0000000104057819 */ /* 0x000fe400000006ff */
[----:B------:R-:W-:Y:S02]  /*0780*/  SHF.L.U32 R3, R104, 0x1, RZ ;  /* 0x0000000168037819 */ /* 0x000fe400000006ff */
[----:B------:R-:W-:Y:S01]  /*0790*/  LEA R16, R105, R14, 0x3 ;  /* 0x0000000e69107211 */ /* 0x000fe200078e18ff */
[----:B------:R-:W-:Y:S01]  /*07a0*/  IMAD.HI R4, R4, 0x2, RZ ;  /* 0x0000000204047827 */ /* 0x000fe200078e02ff */
[----:B------:R-:W-:Y:S02]  /*07b0*/  SHF.R.U32.HI R13, RZ, 0x5, R0 ;  /* 0x00000005ff0d7819 */ /* 0x000fe40000011600 */
[----:B-1----:R-:W-:Y:S01]  /*07c0*/  IADD3 R71, P1, P2, R5, R20, R3 ;  /* 0x0000001405477210 */ /* 0x002fe20007a3e003 */
[----:B------:R-:W-:Y:S01]  /*07d0*/  IMAD.HI R104, R104, 0x2, RZ ;  /* 0x0000000268687827 */ /* 0x000fe200078e02ff */
[----:B------:R-:W-:-:S02]  /*07e0*/  LEA R18, R105, R16, 0x3 ;  /* 0x0000001069127211 */ /* 0x000fc400078e18ff */
[----:B------:R-:W-:Y:S02]  /*07f0*/  R2UR UR19, R13 ;  /* 0x000000000d1372ca */ /* 0x000fe400000e0000 */
[----:B------:R-:W-:Y:S02]  /*0800*/  IADD3.X R13, PT, PT, R4, R21, R104, P1, P2 ;  /* 0x00000015040d7210 */ /* 0x000fe40000fe4468 */
[C---:B------:R-:W-:Y:S02]  /*0810*/  LEA R4, R105.reuse, R18, 0x3 ;  /* 0x0000001269047211 */ /* 0x040fe400078e18ff */
[-C--:B------:R-:W-:Y:S02]  /*0820*/  LEA R102, P3, R6, R71.reuse, 0x1 ;  /* 0x0000004706667211 */ /* 0x080fe400078608ff */
[----:B------:R-:W-:Y:S02]  /*0830*/  LEA R20, R105, R4, 0x3 ;  /* 0x0000000469147211 */ /* 0x000fe400078e18ff */
[----:B------:R-:W-:-:S02]  /*0840*/  LEA R108, P1, R8, R71, 0x1 ;  /* 0x00000047086c7211 */ /* 0x000fc400078208ff */
[----:B------:R-:W-:Y:S02]  /*0850*/  LEA.HI.X.SX32 R103, R6, R13, 0x1, P3 ;  /* 0x0000000d06677211 */ /* 0x000fe400018f0eff */
[C---:B------:R-:W-:Y:S02]  /*0860*/  LEA R6, R105.reuse, R20, 0x3 ;  /* 0x0000001469067211 */ /* 0x040fe400078e18ff */
[----:B------:R-:W-:Y:S02]  /*0870*/  LEA R106, P2, R10, R71, 0x1 ;  /* 0x000000470a6a7211 */ /* 0x000fe400078408ff */
[-C--:B------:R-:W-:Y:S02]  /*0880*/  LEA.HI.X.SX32 R109, R8, R13.reuse, 0x1, P1 ;  /* 0x0000000d086d7211 */ /* 0x080fe400008f0eff */
[----:B------:R-:W-:Y:S02]  /*0890*/  LEA R8, R105, R6, 0x3 ;  /* 0x0000000669087211 */ /* 0x000fe400078e18ff */
[----:B------:R-:W-:-:S02]  /*08a0*/  LEA.HI.X.SX32 R107, R10, R13, 0x1, P2 ;  /* 0x0000000d0a6b7211 */ /* 0x000fc400010f0eff */
[-C--:B------:R-:W-:Y:S02]  /*08b0*/  LEA R92, P2, R14, R71.reuse, 0x1 ;  /* 0x000000470e5c7211 */ /* 0x080fe400078408ff */
[----:B------:R-:W-:Y:S02]  /*08c0*/  LEA R94, P1, R12, R71, 0x1 ;  /* 0x000000470c5e7211 */ /* 0x000fe400078208ff */
[----:B------:R-:W-:Y:S02]  /*08d0*/  LEA R10, R105, R8, 0x3 ;  /* 0x00000008690a7211 */ /* 0x000fe400078e18ff */
[-C--:B------:R-:W-:Y:S02]  /*08e0*/  LEA.HI.X.SX32 R93, R14, R13.reuse, 0x1, P2 ;  /* 0x0000000d0e5d7211 */ /* 0x080fe400010f0eff */
[----:B------:R-:W-:Y:S02]  /*08f0*/  LEA.HI.X.SX32 R95, R12, R13, 0x1, P1 ;  /* 0x0000000d0c5f7211 */ /* 0x000fe400008f0eff */
[----:B------:R-:W-:-:S02]  /*0900*/  LEA R86, P2, R4, R71, 0x1 ;  /* 0x0000004704567211 */ /* 0x000fc400078408ff */
[C---:B------:R-:W-:Y:S02]  /*0910*/  LEA R12, R105.reuse, R10, 0x3 ;  /* 0x0000000a690c7211 */ /* 0x040fe400078e18ff */
[----:B------:R-:W-:Y:S02]  /*0920*/  LEA R90, P3, R16, R71, 0x1 ;  /* 0x00000047105a7211 */ /* 0x000fe400078608ff */
[-C--:B------:R-:W-:Y:S02]  /*0930*/  LEA.HI.X.SX32 R87, R4, R13.reuse, 0x1, P2 ;  /* 0x0000000d04577211 */ /* 0x080fe400010f0eff */
[----:B------:R-:W-:Y:S02]  /*0940*/  LEA R4, R105, R12, 0x3 ;  /* 0x0000000c69047211 */ /* 0x000fe400078e18ff */
[----:B------:R-:W-:Y:S02]  /*0950*/  LEA.HI.X.SX32 R91, R16, R13, 0x1, P3 ;  /* 0x0000000d105b7211 */ /* 0x000fe400018f0eff */
[----:B------:R-:W-:-:S02]  /*0960*/  LEA R88, P1, R18, R71, 0x1 ;  /* 0x0000004712587211 */ /* 0x000fc400078208ff */
[----:B------:R-:W-:Y:S02]  /*0970*/  LEA R84, P3, R20, R71, 0x1 ;  /* 0x0000004714547211 */ /* 0x000fe400078608ff */
[----:B------:R-:W-:Y:S02]  /*0980*/  SHF.R.S32.HI R3, RZ, 0x6, R0 ;  /* 0x00000006ff037819 */ /* 0x000fe40000011400 */
[----:B------:R-:W-:Y:S02]  /*0990*/  LEA R14, R105, R4, 0x3 ;  /* 0x00000004690e7211 */ /* 0x000fe400078e18ff */
[-C--:B------:R-:W-:Y:S02]  /*09a0*/  LEA.HI.X.SX32 R89, R18, R13.reuse, 0x1, P1 ;  /* 0x0000000d12597211 */ /* 0x080fe400008f0eff */
[----:B------:R-:W-:Y:S02]  /*09b0*/  LEA.HI.X.SX32 R85, R20, R13, 0x1, P3 ;  /* 0x0000000d14557211 */ /* 0x000fe400018f0eff */
[----:B------:R-:W-:-:S02]  /*09c0*/  LEA R80, P2, R8, R71, 0x1 ;  /* 0x0000004708507211 */ /* 0x000fc400078408ff */
[-C--:B------:R-:W-:Y:S02]  /*09d0*/  LEA R82, P1, R6, R71.reuse, 0x1 ;  /* 0x0000004706527211 */ /* 0x080fe400078208ff */
[----:B------:R-:W-:Y:S02]  /*09e0*/  LEA R78, P3, R10, R71, 0x1 ;  /* 0x000000470a4e7211 */ /* 0x000fe400078608ff */
[----:B------:R-:W-:Y:S02]  /*09f0*/  SHF.L.U32 R68, R68, 0x1, RZ ;  /* 0x0000000144447819 */ /* 0x000fe400000006ff */
[----:B------:R-:W-:Y:S02]  /*0a00*/  SGXT R3, R3, 0x1 ;  /* 0x000000010303781a */ /* 0x000fe40000000200 */
[----:B------:R-:W-:Y:S02]  /*0a10*/  LEA R5, R105, R14, 0x3 ;  /* 0x0000000e69057211 */ /* 0x000fe400078e18ff */
[----:B------:R-:W-:-:S02]  /*0a20*/  LEA.HI.X.SX32 R81, R8, R13, 0x1, P2 ;  /* 0x0000000d08517211 */ /* 0x000fc400010f0eff */
[-C--:B------:R-:W-:Y:S02]  /*0a30*/  LEA.HI.X.SX32 R83, R6, R13.reuse, 0x1, P1 ;  /* 0x0000000d06537211 */ /* 0x080fe400008f0eff */
[----:B------:R-:W-:Y:S02]  /*0a40*/  LEA.HI.X.SX32 R79, R10, R13, 0x1, P3 ;  /* 0x0000000d0a4f7211 */ /* 0x000fe400018f0eff */
[-C--:B------:R-:W-:Y:S02]  /*0a50*/  LEA R74, P2, R4, R71.reuse, 0x1 ;  /* 0x00000047044a7211 */ /* 0x080fe400078408ff */
[----:B------:R-:W-:Y:S02]  /*0a60*/  LOP3.LUT R3, R68, 0x90, R3, 0x78, !PT ;  /* 0x0000009044037812 */ /* 0x000fe400078e7803 */
[-C--:B------:R-:W-:Y:S02]  /*0a70*/  LEA R76, P1, R12, R71.reuse, 0x1 ;  /* 0x000000470c4c7211 */ /* 0x080fe400078208ff */
[----:B------:R-:W-:-:S02]  /*0a80*/  LEA R72, P3, R14, R71, 0x1 ;  /* 0x000000470e487211 */ /* 0x000fc400078608ff */
[----:B------:R-:W-:Y:S02]  /*0a90*/  LEA R70, P4, R5, R71, 0x1 ;  /* 0x0000004705467211 */ /* 0x000fe400078808ff */
[----:B--2---:R-:W-:Y:S02]  /*0aa0*/  R2UR UR11, R23 ;  /* 0x00000000170b72ca */ /* 0x004fe400000e0000 */
[-C--:B------:R-:W-:Y:S02]  /*0ab0*/  LEA.HI.X.SX32 R75, R4, R13.reuse, 0x1, P2 ;  /* 0x0000000d044b7211 */ /* 0x080fe400010f0eff */
[-C--:B------:R-:W-:Y:S02]  /*0ac0*/  LEA.HI.X.SX32 R77, R12, R13.reuse, 0x1, P1 ;  /* 0x0000000d0c4d7211 */ /* 0x080fe400008f0eff */
[-C--:B------:R-:W-:Y:S02]  /*0ad0*/  LEA.HI.X.SX32 R73, R14, R13.reuse, 0x1, P3 ;  /* 0x0000000d0e497211 */ /* 0x080fe400018f0eff */
[----:B------:R-:W-:-:S02]  /*0ae0*/  LEA.HI.X.SX32 R71, R5, R13, 0x1, P4 ;  /* 0x0000000d05477211 */ /* 0x000fc400020f0eff */
[----:B------:R-:W-:Y:S01]  /*0af0*/  LOP3.LUT R4, R3, 0x20, RZ, 0x3c, !PT ;  /* 0x0000002003047812 */ /* 0x000fe200078e3cff */
[----:B------:R-:W-:Y:S06]  /*0b00*/  @P0 BRA `(.L_x_5) ;  /* 0x0000000000180947 */ /* 0x000fec0003800000 */
[----:B------:R-:W-:Y:S01]  /*0b10*/  ELECT P1, URZ, PT ;  /* 0x0000000000ff782f */ /* 0x000fe20003820000 */
[----:B------:R-:W-:Y:S01]  /*0b20*/  HFMA2 R5, -RZ, RZ, 0, 5.9604644775390625e-08 ;  /* 0x00000001ff057431 */ /* 0x000fe200000001ff */
[----:B------:R-:W-:Y:S01]  /*0b30*/  UMOV UR4, 0x40 ;  /* 0x0000004000047882 */ /* 0x000fe20000000000 */
[----:B------:R-:W-:Y:S01]  /*0b40*/  UVIRTCOUNT.DEALLOC.SMPOOL 0x80 ;  /* 0x000000800000784c */ /* 0x000fe20000000000 */
[----:B------:R-:W-:-:S09]  /*0b50*/  ULEA UR4, UR6, UR4, 0x18 ;  /* 0x0000000406047291 */ /* 0x000fd2000f8ec0ff */
[----:B------:R0:W-:Y:S03]  /*0b60*/  @P1 STS.U8 [UR4], R5 ;  /* 0x00000005ff001988 */ /* 0x0001e60008000004 */
.L_x_5:
[----:B------:R-:W-:Y:S01]  /*0b70*/  USHF.L.U32 UR4, UR19, 0x15, URZ ;  /* 0x0000001513047899 */ /* 0x000fe200080006ff */
[C---:B------:R-:W-:Y:S01]  /*0b80*/  LOP3.LUT R6, R3.reuse, 0x40, RZ, 0x3c, !PT ;  /* 0x0000004003067812 */ /* 0x040fe200078e3cff */
[----:B-----5:R-:W-:Y:S01]  /*0b90*/  STS.U16 [R3+UR12+0x3000], R22 ;  /* 0x0030001603007988 */ /* 0x020fe2000800040c */
[----:B------:R-:W-:Y:S01]  /*0ba0*/  LOP3.LUT R8, R3, 0x60, RZ, 0x3c, !PT ;  /* 0x0000006003087812 */ /* 0x000fe200078e3cff */
[----:B------:R-:W-:Y:S01]  /*0bb0*/  ULOP3.LUT UR4, UR4, 0x600000, URZ, 0xc0, !UPT ;  /* 0x0060000004047892 */ /* 0x000fe2000f8ec0ff */
[----:B------:R-:W-:Y:S01]  /*0bc0*/  LOP3.LUT P1, RZ, R0, 0x7f, RZ, 0xc0, !PT ;  /* 0x0000007f00ff7812 */ /* 0x000fe2000782c0ff */
[----:B------:R-:W-:Y:S01]  /*0bd0*/  STS.U16 [R3+UR12+0x3400], R24 ;  /* 0x0034001803007988 */ /* 0x000fe2000800040c */
[----:B------:R-:W-:Y:S01]  /*0be0*/  UMOV UR5, 0x1 ;  /* 0x0000000100057882 */ /* 0x000fe20000000000 */
[----:B------:R-:W-:Y:S01]  /*0bf0*/  UIADD3 UR13, UPT, UPT, UR11, UR4, URZ ;  /* 0x000000040b0d7290 */ /* 0x000fe2000fffe0ff */
[----:B------:R-:W-:Y:S01]  /*0c00*/  PRMT R10, RZ, 0x7610, R10 ;  /* 0x00007610ff0a7816 */ /* 0x000fe2000000000a */
[----:B------:R-:W-:Y:S01]  /*0c10*/  STS.U16 [R4+UR12+0x3100], R17 ;  /* 0x0031001104007988 */ /* 0x000fe2000800040c */
[----:B------:R-:W-:Y:S01]  /*0c20*/  UIADD3 UR14, UPT, UPT, UR12, 0x3800, URZ ;  /* 0x000038000c0e7890 */ /* 0x000fe2000fffe0ff */
[----:B------:R-:W-:Y:S01]  /*0c30*/  PRMT R12, RZ, 0x7610, R12 ;  /* 0x00007610ff0c7816 */ /* 0x000fe2000000000c */
[----:B------:R-:W1:Y:S01]  /*0c40*/  LDCU UR15, c[0x0][0x3f0] ;  /* 0x00007e00ff0f77ac */ /* 0x000e620008000800 */
[----:B------:R2:W-:Y:S01]  /*0c50*/  STS.U16 [R4+UR12+0x3500], R19 ;  /* 0x0035001304007988 */ /* 0x0005e2000800040c */
[----:B------:R-:W-:-:S02]  /*0c60*/  PRMT R14, RZ, 0x7610, R14 ;  /* 0x00007610ff0e7816 */ /* 0x000fc4000000000e */
[----:B------:R-:W-:Y:S01]  /*0c70*/  PRMT R16, RZ, 0x7610, R16 ;  /* 0x00007610ff107816 */ /* 0x000fe20000000010 */
[----:B------:R-:W-:Y:S01]  /*0c80*/  STS.U16 [R6+UR12+0x3200], R9 ;  /* 0x0032000906007988 */ /* 0x000fe2000800040c */
[----:B------:R-:W-:Y:S01]  /*0c90*/  VOTEU.ALL UP0, P1 ;  /* 0x0000000000ff7886 */ /* 0x000fe20000800000 */
[----:B------:R-:W-:Y:S01]  /*0ca0*/  VOTEU.ALL UP1, P1 ;  /* 0x0000000000ff7886 */ /* 0x000fe20000820000 */
[----:B------:R-:W-:Y:S01]  /*0cb0*/  PRMT R18, RZ, 0x7610, R18 ;  /* 0x00007610ff127816 */ /* 0x000fe20000000012 */
[----:B------:R3:W-:Y:S01]  /*0cc0*/  STS.U16 [R6+UR12+0x3600], R15 ;  /* 0x0036000f06007988 */ /* 0x0007e2000800040c */
[----:B------:R-:W-:Y:S01]  /*0cd0*/  PRMT R20, RZ, 0x7610, R20 ;  /* 0x00007610ff147816 */ /* 0x000fe20000000014 */
[----:B------:R-:W-:-:S04]  /*0ce0*/  @!UP0 UIADD3 UR6, UPT, UPT, -UR5, 0x100000, URZ ;  /* 0x0010000005068890 */ /* 0x000fc8000fffe1ff */
[----:B------:R-:W-:Y:S02]  /*0cf0*/  @!UP0 USHF.L.U32 UR7, UR6, 0xb, URZ ;  /* 0x0000000b06078899 */ /* 0x000fe400080006ff */
[----:B------:R-:W-:Y:S01]  /*0d00*/  @!UP0 USHF.L.U32 UR6, UR6, 0x1, URZ ;  /* 0x0000000106068899 */ /* 0x000fe200080006ff */
[----:B------:R-:W-:Y:S01]  /*0d10*/  STS.U16 [R8+UR12+0x3300], R11 ;  /* 0x0033000b08007988 */ /* 0x000fe2000800040c */
[----:B--2---:R-:W-:Y:S02]  /*0d20*/  PRMT R4, RZ, 0x7610, R4 ;  /* 0x00007610ff047816 */ /* 0x004fe40000000004 */
[----:B------:R-:W-:Y:S01]  /*0d30*/  PRMT R22, RZ, 0x7610, R22 ;  /* 0x00007610ff167816 */ /* 0x000fe20000000016 */
[----:B------:R2:W-:Y:S01]  /*0d40*/  STS.U16 [R8+UR12+0x3700], R7 ;  /* 0x0037000708007988 */ /* 0x0005e2000800040c */
[----:B-1----:R-:W-:Y:S02]  /*0d50*/  ISETP.LT.AND P2, PT, RZ, UR15, PT ;  /* 0x0000000fff007c0c */ /* 0x002fe4000bf41270 */
[----:B---3--:R-:W-:Y:S01]  /*0d60*/  PRMT R6, RZ, 0x7610, R6 ;  /* 0x00007610ff067816 */ /* 0x008fe20000000006 */
[----:B------:R-:W-:Y:S01]  /*0d70*/  STTM.16dp32bit_t0_t15.x8 tmem[UR13], RZ ;  /* 0x000000ff000079ed */ /* 0x000fe2000898000d */
[----:B------:R-:W-:Y:S01]  /*0d80*/  STTM.16dp32bit_t16_t31.x8 tmem[UR13+0x8], RZ ;  /* 0x000008ff000079ed */ /* 0x000fe200089a000d */
[----:B------:R-:W1:Y:S02]  /*0d90*/  FENCE.VIEW.ASYNC.T ;  /* 0x00000000000073c6 */ /* 0x000e640000000200 */
[----:B-1----:R-:W-:Y:S01]  /*0da0*/  BAR.SYNC.DEFER_BLOCKING 0x0 ;  /* 0x0000000000007b1d */ /* 0x002fe20000010000 */
[----:B------:R-:W-:-:S02]  /*0db0*/  PRMT R24, RZ, 0x7610, R24 ;  /* 0x00007610ff187816 */ /* 0x000fc40000000018 */
[----:B------:R-:W-:Y:S02]  /*0dc0*/  PRMT R26, RZ, 0x7610, R26 ;  /* 0x00007610ff1a7816 */ /* 0x000fe4000000001a */
[----:B--2---:R-:W-:Y:S02]  /*0dd0*/  PRMT R8, RZ, 0x7610, R8 ;  /* 0x00007610ff087816 */ /* 0x004fe40000000008 */
[----:B------:R-:W-:Y:S02]  /*0de0*/  PRMT R28, RZ, 0x7610, R28 ;  /* 0x00007610ff1c7816 */ /* 0x000fe4000000001c */
[----:B------:R-:W-:Y:S02]  /*0df0*/  PRMT R30, RZ, 0x7610, R30 ;  /* 0x00007610ff1e7816 */ /* 0x000fe4000000001e */
[----:B------:R-:W-:Y:S02]  /*0e00*/  PRMT R32, RZ, 0x7610, R32 ;  /* 0x00007610ff207816 */ /* 0x000fe40000000020 */
[----:B------:R-:W-:Y:S01]  /*0e10*/  PRMT R34, RZ, 0x7610, R34 ;  /* 0x00007610ff227816 */ /* 0x000fe20000000022 */
[----:B------:R-:W1:Y:S02]  /*0e20*/  FENCE.VIEW.ASYNC.S ;  /* 0x00000000000073c6 */ /* 0x000e640000000000 */
[----:B-1----:R1:W2:Y:S02]  /*0e30*/  @!UP1 SYNCS.EXCH.64 URZ, [UR14], UR6 ;  /* 0x000000060eff95b2 */ /* 0x0022a40008000100 */
[----:B--2---:R-:W-:Y:S06]  /*0e40*/  BAR.SYNC.DEFER_BLOCKING 0x0 ;  /* 0x0000000000007b1d */ /* 0x004fec0000010000 */
[----:B------:R-:W2:Y:S04]  /*0e50*/  @P2 LDG.E.U16 R10, desc[UR26][R108.64] ;  /* 0x0000001a6c0a2981 */ /* 0x000ea8000c1e1500 */
[----:B------:R-:W3:Y:S04]  /*0e60*/  @P2 LDG.E.U16 R12, desc[UR26][R106.64] ;  /* 0x0000001a6a0c2981 */ /* 0x000ee8000c1e1500 */
[----:B------:R-:W4:Y:S04]  /*0e70*/  @P2 LDG.E.U16 R14, desc[UR26][R102.64] ;  /* 0x0000001a660e2981 */ /* 0x000f28000c1e1500 */
        /* <DEDUP_REMOVED lines=12> */
[----:B------:R-:W4:Y:S01]  /*0f40*/  @P2 LDG.E.U16 R34, desc[UR26][R70.64] ;  /* 0x0000001a46222981 */ /* 0x000f22000c1e1500 */
[----:B-1----:R-:W-:-:S04]  /*0f50*/  @!UP0 UIADD3 UR6, UPT, UPT, -UR5, 0x100000, URZ ;  /* 0x0010000005068890 */ /* 0x002fc8000fffe1ff */
[----:B------:R-:W-:Y:S02]  /*0f60*/  @!UP0 USHF.L.U32 UR7, UR6, 0xb, URZ ;  /* 0x0000000b06078899 */ /* 0x000fe400080006ff */
[----:B------:R-:W-:Y:S01]  /*0f70*/  @!UP0 USHF.L.U32 UR6, UR6, 0x1, URZ ;  /* 0x0000000106068899 */ /* 0x000fe200080006ff */
[----:B------:R-:W-:Y:S01]  /*0f80*/  VOTEU.ALL UP1, P1 ;  /* 0x0000000000ff7886 */ /* 0x000fe20000820000 */
[----:B------:R-:W-:-:S04]  /*0f90*/  @!UP0 UIADD3 UR4, UPT, UPT, -UR5, 0x100000, URZ ;  /* 0x0010000005048890 */ /* 0x000fc8000fffe1ff */
[----:B------:R-:W-:Y:S02]  /*0fa0*/  @!UP0 USHF.L.U32 UR5, UR4, 0xb, URZ ;  /* 0x0000000b04058899 */ /* 0x000fe400080006ff */
[----:B------:R-:W-:Y:S02]  /*0fb0*/  @!UP0 USHF.L.U32 UR4, UR4, 0x1, URZ ;  /* 0x0000000104048899 */ /* 0x000fe400080006ff */
[----:B------:R-:W-:Y:S01]  /*0fc0*/  UIADD3 UR30, UPT, UPT, UR11, 0x100000, URZ ;  /* 0x001000000b1e7890 */ /* 0x000fe2000fffe0ff */
[----:B------:R-:W-:Y:S01]  /*0fd0*/  ISETP.EQ.U32.AND P3, PT, RZ, UR19, P2 ;  /* 0x00000013ff007c0c */ /* 0x000fe20009762070 */
[----:B------:R1:W0:Y:S01]  /*0fe0*/  @!UP1 SYNCS.EXCH.64 URZ, [UR12+0x3808], UR6 ;  /* 0x003808060cff95b2 */ /* 0x0002220008000100 */
[----:B------:R-:W-:Y:S01]  /*0ff0*/  VOTEU.ALL UP1, P1 ;  /* 0x0000000000ff7886 */ /* 0x000fe20000820000 */
[----:B-1----:R-:W-:Y:S02]  /*1000*/  UIADD3 UR6, UPT, UPT, UR12, 0x1000, URZ ;  /* 0x000010000c067890 */ /* 0x002fe4000fffe0ff */
[----:B--2---:R1:W-:Y:S04]  /*1010*/  STS.U16 [R3+UR12], R10 ;  /* 0x0000000a03007988 */ /* 0x0043e8000800040c */
[----:B---3--:R1:W-:Y:S04]  /*1020*/  STS.U16 [R3+UR12+0x100], R12 ;  /* 0x0001000c03007988 */ /* 0x0083e8000800040c */
[----:B----4-:R1:W-:Y:S04]  /*1030*/  STS.U16 [R3+UR12+0x200], R14 ;  /* 0x0002000e03007988 */ /* 0x0103e8000800040c */
[----:B------:R1:W-:Y:S04]  /*1040*/  STS.U16 [R3+UR12+0x300], R4 ;  /* 0x0003000403007988 */ /* 0x0003e8000800040c */
        /* <DEDUP_REMOVED lines=11> */
[----:B------:R1:W-:Y:S01]  /*1100*/  STS.U16 [R3+UR12+0xf00], R34 ;  /* 0x000f002203007988 */ /* 0x0003e2000800040c */
[----:B0-----:R0:W-:Y:S06]  /*1110*/  MEMBAR.ALL.CTA ;  /* 0x0000000000007992 */ /* 0x0011ec0000008000 */
[----:B0-----:R-:W-:Y:S04]  /*1120*/  FENCE.VIEW.ASYNC.S ;  /* 0x00000000000073c6 */ /* 0x001fe80000000000 */
[----:B------:R-:W0:Y:S02]  /*1130*/  FENCE.VIEW.ASYNC.S ;  /* 0x00000000000073c6 */ /* 0x000e240000000000 */
[----:B0-----:R1:W0:Y:S02]  /*1140*/  @!UP1 SYNCS.EXCH.64 URZ, [UR12+0x1000], UR4 ;  /* 0x001000040cff95b2 */ /* 0x0012240008000100 */
[----:B0-----:R-:W-:Y:S06]  /*1150*/  BAR.SYNC.DEFER_BLOCKING 0x0 ;  /* 0x0000000000007b1d */ /* 0x001fec0000010000 */
[----:B-1----:R-:W-:Y:S05]  /*1160*/  @!P3 BRA `(.L_x_6) ;  /* 0x00000000003cb947 */ /* 0x002fea0003800000 */
[----:B------:R-:W-:Y:S02]  /*1170*/  UIADD3 UR4, UPT, UPT, UR12, 0x3000, URZ ;  /* 0x000030000c047890 */ /* 0x000fe4000fffe0ff */
[----:B------:R-:W-:Y:S02]  /*1180*/  USHF.R.U32.HI UR16, URZ, 0x4, UR12 ;  /* 0x00000004ff107899 */ /* 0x000fe4000801160c */
[----:B------:R-:W-:Y:S02]  /*1190*/  USHF.R.U32.HI UR4, URZ, 0x4, UR4 ;  /* 0x00000004ff047899 */ /* 0x000fe40008011604 */
[----:B------:R-:W-:Y:S02]  /*11a0*/  USGXT.U32 UR16, UR16, 0xe ;  /* 0x0000000e1010789a */ /* 0x000fe40008000000 */
[----:B------:R-:W-:Y:S01]  /*11b0*/  USGXT.U32 UR8, UR4, 0xe ;  /* 0x0000000e0408789a */ /* 0x000fe20008000000 */
[----:B------:R-:W-:Y:S02]  /*11c0*/  UMOV UR5, URZ ;  /* 0x000000ff00057c82 */ /* 0x000fe40008000000 */
[----:B------:R-:W-:Y:S01]  /*11d0*/  UMOV UR4, UR6 ;  /* 0x0000000600047c82 */ /* 0x000fe20008000000 */
[----:B------:R-:W-:Y:S01]  /*11e0*/  UMOV UR20, 0x0 ;  /* 0x0000000000147882 */ /* 0x000fe20000000000 */
[----:B------:R-:W-:Y:S01]  /*11f0*/  UMOV UR21, 0x4208010 ;  /* 0x0420801000157882 */ /* 0x000fe20000000000 */
[----:B------:R-:W-:Y:S01]  /*1200*/  UMOV UR17, 0xc0004010 ;  /* 0xc000401000117882 */ /* 0x000fe20000000000 */
[----:B------:R-:W-:Y:S01]  /*1210*/  UMOV UR9, 0x40004040 ;  /* 0x4000404000097882 */ /* 0x000fe20000000000 */
[----:B------:R-:W-:Y:S01]  /*1220*/  UMOV UR4, UR4 ;  /* 0x0000000400047c82 */ /* 0x000fe20008000000 */
[----:B------:R0:W-:Y:S01]  /*1230*/  UTCHMMA gdesc[UR8], gdesc[UR16], tmem[UR30], tmem[UR20], idesc[UR21], !UPT ;  /* 0x00ff1410080075ea */ /* 0x0001e2000f80001e */
[----:B------:R0:W-:Y:S01]  /*1240*/  UTCBAR [UR4], URZ ;  /* 0x000000ff040073e9 */ /* 0x0001e200080000ff */
[----:B------:R-:W-:-:S02]  /*1250*/  NOP ;  /* 0x0000000000007918 */ /* 0x000fc40000000000 */
.L_x_6:
[----:B------:R-:W-:Y:S05]  /*1260*/  @!P2 BRA `(.L_x_7) ;  /* 0x000000000008a947 */ /* 0x000fea0003800000 */
[----:B------:R-:W1:Y:S02]  /*1270*/  SYNCS.PHASECHK.TRANS64.TRYWAIT P4, [UR12+0x1000], RZ ;  /* 0x001000ffff0075a7 */ /* 0x000e64000808110c */
[----:B-1----:R-:W-:Y:S05]  /*1280*/  @!P4 BRA `(.L_x_8) ;  /* 0x000000580064c947 */ /* 0x002fea0003800000 */
.L_x_7:
[----:B------:R-:W-:Y:S01]  /*1290*/  BAR.SYNC.DEFER_BLOCKING 0x0 ;  /* 0x0000000000007b1d */ /* 0x000fe20000010000 */
[----:B------:R-:W-:-:S05]  /*12a0*/  PRMT R155, RZ, 0x7610, R155 ;  /* 0x00007610ff9b7816 */ /* 0x000fca000000009b */
[----:B0-----:R-:W0:Y:S02]  /*12b0*/  LDCU UR8, c[0x0][0x3a8] ;  /* 0x00007500ff0877ac */ /* 0x001e240008000800 */
[----:B------:R-:W1:Y:S01]  /*12c0*/  LDC R119, c[0x0][0x3d8] ;  /* 0x0000f600ff777b82 */ /* 0x000e620000000800 */
[----:B------:R-:W-:Y:S01]  /*12d0*/  LDTM.16dp32bit_t0_t15.x64 R4, tmem[UR13+0x100000] ;  /* 0x1000000d000479ee */ /* 0x000fe20008b00000 */
[----:B------:R-:W0:Y:S01]  /*12e0*/  LDTM.16dp32bit_t16_t31.x64 R4, tmem[UR13+0x100040] ;  /* 0x1000400d000479ee */ /* 0x000e220008b20000 */
[----:B------:R-:W2:Y:S01]  /*12f0*/  LDCU.64 UR16, c[0x0][0x3d0] ;  /* 0x00007a00ff1077ac */ /* 0x000ea20008000a00 */
[----:B------:R-:W-:Y:S02]  /*1300*/  PRMT R150, RZ, 0x7610, R150 ;  /* 0x00007610ff967816 */ /* 0x000fe40000000096 */
[----:B------:R-:W-:Y:S02]  /*1310*/  PRMT R153, RZ, 0x7610, R153 ;  /* 0x00007610ff997816 */ /* 0x000fe40000000099 */
[----:B------:R-:W-:-:S02]  /*1320*/  PRMT R151, RZ, 0x7610, R151 ;  /* 0x00007610ff977816 */ /* 0x000fc40000000097 */
[----:B------:R-:W-:Y:S02]  /*1330*/  PRMT R152, RZ, 0x7610, R152 ;  /* 0x00007610ff987816 */ /* 0x000fe40000000098 */
[----:B------:R-:W-:Y:S02]  /*1340*/  PRMT R116, RZ, 0x7610, R116 ;  /* 0x00007610ff747816 */ /* 0x000fe40000000074 */
[----:B------:R-:W-:Y:S02]  /*1350*/  PRMT R135, RZ, 0x7610, R135 ;  /* 0x00007610ff877816 */ /* 0x000fe40000000087 */
[----:B------:R-:W-:Y:S01]  /*1360*/  PRMT R149, RZ, 0x7610, R149 ;  /* 0x00007610ff957816 */ /* 0x000fe20000000095 */
[----:B------:R-:W3:Y:S01]  /*1370*/  @!P1 SYNCS.CCTL.IV [UR12+0x1000] ;  /* 0x00100000ff0099b1 */ /* 0x000ee2000800000c */
[----:B------:R-:W-:Y:S01]  /*1380*/  PRMT R148, RZ, 0x7610, R148 ;  /* 0x00007610ff947816 */ /* 0x000fe20000000094 */
[----:B------:R-:W-:Y:S01]  /*1390*/  NOP ;  /* 0x0000000000007918 */ /* 0x000fe20000000000 */
[----:B--2---:R-:W-:Y:S01]  /*13a0*/  UIMAD UR16, UR10, UR16, URZ ;  /* 0x000000100a1072a4 */ /* 0x004fe2000f8e02ff */
[----:B0-----:R-:W-:Y:S01]  /*13b0*/  FMUL R69, R4, UR8 ;  /* 0x0000000804457c20 */ /* 0x001fe20008400000 */
[----:B------:R-:W-:Y:S01]  /*13c0*/  FMUL R96, R5, UR8 ;  /* 0x0000000805607c20 */ /* 0x000fe20008400000 */
[----:B------:R-:W-:Y:S01]  /*13d0*/  FMUL R97, R6, UR8 ;  /* 0x0000000806617c20 */ /* 0x000fe20008400000 */
[----:B------:R-:W-:Y:S01]  /*13e0*/  FMUL R98, R7, UR8 ;  /* 0x0000000807627c20 */ /* 0x000fe20008400000 */
[----:B------:R-:W-:Y:S01]  /*13f0*/  FMUL R99, R8, UR8 ;  /* 0x0000000808637c20 */ /* 0x000fe20008400000 */
[----:B------:R-:W-:Y:S01]  /*1400*/  FMUL R100, R50, UR8 ;  /* 0x0000000832647c20 */ /* 0x000fe20008400000 */
[----:B------:R-:W-:Y:S01]  /*1410*/  USHF.L.U32 UR7, UR16, 0x1, URZ ;  /* 0x0000000110077899 */ /* 0x000fe200080006ff */
[----:B------:R-:W-:Y:S01]  /*1420*/  FMNMX3 R97, R69, R96, R97, !PT ;  /* 0x0000006045617276 */ /* 0x000fe20007800061 */
[----:B------:R-:W-:Y:S01]  /*1430*/  FMUL R69, R9, UR8 ;  /* 0x0000000809457c20 */ /* 0x000fe20008400000 */
[----:B------:R-:W-:Y:S01]  /*1440*/  FMUL R96, R10, UR8 ;  /* 0x000000080a607c20 */ /* 0x000fe20008400000 */
[----:B------:R-:W-:Y:S01]  /*1450*/  UIMAD.WIDE UR4, UR16, 0x2, URZ ;  /* 0x00000002100478a5 */ /* 0x000fe2000f8e02ff */
[----:B------:R-:W-:Y:S01]  /*1460*/  FMNMX3 R99, R97, R98, R99, !PT ;  /* 0x0000006261637276 */ /* 0x000fe20007800063 */
[----:B------:R-:W-:Y:S01]  /*1470*/  FMUL R97, R11, UR8 ;  /* 0x000000080b617c20 */ /* 0x000fe20008400000 */
[----:B------:R-:W-:-:S02]  /*1480*/  FMUL R98, R12, UR8 ;  /* 0x000000080c627c20 */ /* 0x000fc40008400000 */
[----:B------:R-:W-:Y:S01]  /*1490*/  FMNMX3 R99, R99, R69, R96, !PT ;  /* 0x0000004563637276 */ /* 0x000fe20007800060 */
[----:B------:R-:W-:Y:S01]  /*14a0*/  FMUL R69, R13, UR8 ;  /* 0x000000080d457c20 */ /* 0x000fe20008400000 */
[----:B------:R-:W-:Y:S02]  /*14b0*/  FMUL R96, R14, UR8 ;  /* 0x000000080e607c20 */ /* 0x000fe40008400000 */
[----:B------:R-:W-:Y:S01]  /*14c0*/  FMNMX3 R99, R99, R97, R98, !PT ;  /* 0x0000006163637276 */ /* 0x000fe20007800062 */
[----:B------:R-:W-:Y:S01]  /*14d0*/  FMUL R97, R15, UR8 ;  /* 0x000000080f617c20 */ /* 0x000fe20008400000 */
[----:B------:R-:W-:Y:S02]  /*14e0*/  FMUL R98, R16, UR8 ;  /* 0x0000000810627c20 */ /* 0x000fe40008400000 */
        /* <DEDUP_REMOVED lines=56> */
[----:B------:R-:W0:Y:S02]  /*1870*/  LDC.64 R100, c[0x0][0x390] ;  /* 0x0000e400ff647b82 */ /* 0x000e240000000a00 */
        /* <DEDUP_REMOVED lines=19> */
[----:B------:R-:W-:-:S03]  /*19b0*/  FMUL R69, R67, UR8 ;  /* 0x0000000843457c20 */ /* 0x000fc60008400000 */
[----:B------:R-:W-:-:S04]  /*19c0*/  FMNMX3 R96, R96, R97, R98, !PT ;  /* 0x0000006160607276 */ /* 0x000fc80007800062 */
[----:B------:R-:W-:-:S05]  /*19d0*/  FMNMX R69, R69, R96, !PT ;  /* 0x0000006045457209 */ /* 0x000fca0007800000 */
[----:B------:R-:W2:Y:S02]  /*19e0*/  SHFL.BFLY PT, R104, R69, 0x10, 0x1f ;  /* 0x0e001f0045687f89 */ /* 0x000ea400000e0000 */
[----:B--2---:R-:W-:-:S05]  /*19f0*/  FMNMX3 R104, R69, -INF , R104, !PT ;  /* 0xff80000045687876 */ /* 0x004fca0007800068 */
[--C-:B------:R-:W-:Y:S01]  /*1a00*/  FFMA R7, R7, UR8, -R104.reuse ;  /* 0x0000000807077c23 */ /* 0x100fe20008000868 */
[--C-:B------:R-:W-:Y:S01]  /*1a10*/  FFMA R8, R8, UR8, -R104.reuse ;  /* 0x0000000808087c23 */ /* 0x100fe20008000868 */
[C---:B-1----:R-:W-:Y:S01]  /*1a20*/  SHF.L.U32 R123, R119.reuse, 0x1, RZ ;  /* 0x00000001777b7819 */ /* 0x042fe200000006ff */
[----:B------:R-:W-:Y:S02]  /*1a30*/  IMAD R133, R119, 0x6, RZ ;  /* 0x0000000677857824 */ /* 0x000fe400078e02ff */
[----:B------:R-:W-:Y:S01]  /*1a40*/  FMUL R69, R7, 1.4426950216293334961 ;  /* 0x3fb8aa3b07457820 */ /* 0x000fe20000400000 */
[----:B------:R-:W-:Y:S01]  /*1a50*/  LOP3.LUT R7, R0, 0x7f, RZ, 0xc0, !PT ;  /* 0x0000007f00077812 */ /* 0x000fe200078ec0ff */
[----:B------:R-:W-:Y:S01]  /*1a60*/  FMUL R97, R8, 1.4426950216293334961 ;  /* 0x3fb8aa3b08617820 */ /* 0x000fe20000400000 */
[--C-:B------:R-:W-:Y:S01]  /*1a70*/  FFMA R4, R4, UR8, -R104.reuse ;  /* 0x0000000804047c23 */ /* 0x100fe20008000868 */
[----:B------:R-:W-:Y:S01]  /*1a80*/  FFMA R5, R5, UR8, -R104 ;  /* 0x0000000805057c23 */ /* 0x000fe20008000868 */
[----:B------:R-:W-:Y:S01]  /*1a90*/  LEA R121, R119, R119, 0x1 ;  /* 0x0000007777797211 */ /* 0x000fe200078e08ff */
[----:B------:R-:W-:-:S02]  /*1aa0*/  IMAD R8, R7, UR17, RZ ;  /* 0x0000001107087c24 */ /* 0x000fc4000f8e02ff */
[----:B------:R-:W-:Y:S01]  /*1ab0*/  FMUL R4, R4, 1.4426950216293334961 ;  /* 0x3fb8aa3b04047820 */ /* 0x000fe20000400000 */
[----:B------:R-:W-:Y:S02]  /*1ac0*/  IMAD R127, R119, 0xa, RZ ;  /* 0x0000000a777f7824 */ /* 0x000fe400078e02ff */
[----:B------:R-:W-:Y:S01]  /*1ad0*/  FMUL R5, R5, 1.4426950216293334961 ;  /* 0x3fb8aa3b05057820 */ /* 0x000fe20000400000 */
[C---:B------:R-:W-:Y:S01]  /*1ae0*/  IMAD.HI R96, R8.reuse, 0x2, RZ ;  /* 0x0000000208607827 */ /* 0x040fe200078e02ff */
[----:B------:R-:W-:-:S03]  /*1af0*/  SHF.L.U32 R111, R8, 0x1, RZ ;  /* 0x00000001086f7819 */ /* 0x000fc600000006ff */
[----:B------:R-:W-:Y:S01]  /*1b00*/  FFMA R6, R6, UR8, -R104 ;  /* 0x0000000806067c23 */ /* 0x000fe20008000868 */
[----:B------:R1:W-:Y:S01]  /*1b10*/  MUFU.EX2 R7, R97 ;  /* 0x0000006100077308 */ /* 0x0003e20000000800 */
[C---:B------:R-:W-:Y:S01]  /*1b20*/  SHF.L.U32 R137, R119.reuse, 0x2, RZ ;  /* 0x0000000277897819 */ /* 0x040fe200000006ff */
[----:B------:R-:W-:Y:S01]  /*1b30*/  IMAD R99, R119, 0xc, RZ ;  /* 0x0000000c77637824 */ /* 0x000fe200078e02ff */
[----:B0-----:R-:W-:Y:S01]  /*1b40*/  IADD3 R110, P4, P5, R111, UR7, R100 ;  /* 0x000000076f6e7c10 */ /* 0x001fe2000fd9e064 */
[C---:B------:R-:W-:Y:S01]  /*1b50*/  IMAD R165, R119.reuse, 0x12, RZ ;  /* 0x0000001277a57824 */ /* 0x040fe200078e02ff */
[C---:B------:R-:W-:Y:S01]  /*1b60*/  LEA R131, R119.reuse, -R119, 0x3 ;  /* 0x8000007777837211 */ /* 0x040fe200078e18ff */
[C---:B------:R-:W-:Y:S01]  /*1b70*/  IMAD R163, R119.reuse, 0x14, RZ ;  /* 0x0000001477a37824 */ /* 0x040fe200078e02ff */
[----:B------:R-:W-:Y:S01]  /*1b80*/  IADD3.X R111, PT, PT, R96, UR5, R101, P4, P5 ;  /* 0x00000005606f7c10 */ /* 0x000fe2000a7ea465 */
[----:B------:R-:W-:Y:S01]  /*1b90*/  IMAD R141, R119, 0xb, RZ ;  /* 0x0000000b778d7824 */ /* 0x000fe200078e02ff */
[-C--:B------:R-:W-:Y:S01]  /*1ba0*/  IADD3 R124, P6, PT, R123, R110.reuse, RZ ;  /* 0x0000006e7b7c7210 */ /* 0x080fe20007fde0ff */
[----:B------:R-:W-:Y:S01]  /*1bb0*/  IMAD R161, R119, 0x16, RZ ;  /* 0x0000001677a17824 */ /* 0x000fe200078e02ff */
[-C--:B------:R-:W-:Y:S01]  /*1bc0*/  IADD3 R120, P5, PT, R133, R110.reuse, RZ ;  /* 0x0000006e85787210 */ /* 0x080fe20007fbe0ff */
[C---:B-1----:R-:W-:Y:S01]  /*1bd0*/  IMAD R97, R119.reuse, 0xe, RZ ;  /* 0x0000000e77617824 */ /* 0x042fe200078e02ff */
[CC--:B------:R-:W-:Y:S01]  /*1be0*/  LEA R122, P4, R119.reuse, R110.reuse, 0x2 ;  /* 0x0000006e777a7211 */ /* 0x0c0fe200078810ff */
[C---:B------:R-:W-:Y:S01]  /*1bf0*/  IMAD R159, R119.reuse, 0x18, RZ ;  /* 0x00000018779f7824 */ /* 0x040fe200078e02ff */
[CC--:B------:R-:W-:Y:S01]  /*1c00*/  LEA.HI.X.SX32 R125, R119.reuse, R111.reuse, 0x1, P6 ;  /* 0x0000006f777d7211 */ /* 0x0c0fe200030f0eff */
[C---:B------:R-:W-:Y:S01]  /*1c10*/  IMAD R139, R119.reuse, 0xd, RZ ;  /* 0x0000000d778b7824 */ /* 0x040fe200078e02ff */
[CC--:B------:R-:W-:Y:S01]  /*1c20*/  LEA R118, P6, R119.reuse, R110.reuse, 0x3 ;  /* 0x0000006e77767211 */ /* 0x0c0fe200078c18ff */
[----:B------:R-:W-:Y:S01]  /*1c30*/  IMAD R147, R119, 0x1a, RZ ;  /* 0x0000001a77937824 */ /* 0x000fe200078e02ff */
[----:B------:R-:W-:Y:S01]  /*1c40*/  LEA.HI.X.SX32 R121, R121, R111, 0x1, P5 ;  /* 0x0000006f79797211 */ /* 0x000fe200028f0eff */
[C---:B------:R-:W-:Y:S01]  /*1c50*/  IMAD R145, R119.reuse, 0x1c, RZ ;  /* 0x0000001c77917824 */ /* 0x040fe200078e02ff */
[C---:B------:R-:W-:Y:S01]  /*1c60*/  LEA R96, R119.reuse, R119, 0x2 ;  /* 0x0000007777607211 */ /* 0x040fe200078e10ff */
[----:B------:R-:W-:Y:S01]  /*1c70*/  IMAD R143, R119, 0x1e, RZ ;  /* 0x0000001e778f7824 */ /* 0x000fe200078e02ff */
[-C--:B------:R-:W-:Y:S01]  /*1c80*/  IADD3 R136, P5, PT, R127, R110.reuse, RZ ;  /* 0x0000006e7f887210 */ /* 0x080fe20007fbe0ff */
[----:B------:R-:W-:Y:S01]  /*1c90*/  FMUL R6, R6, 1.4426950216293334961 ;  /* 0x3fb8aa3b06067820 */ /* 0x000fe20000400000 */
[----:B------:R-:W-:Y:S01]  /*1ca0*/  LEA.HI.X.SX32 R123, R123, R111, 0x1, P4 ;  /* 0x0000006f7b7b7211 */ /* 0x000fe200020f0eff */
[----:B------:R-:W-:Y:S01]  /*1cb0*/  MUFU.EX2 R4, R4 ;  /* 0x0000000400047308 */ /* 0x000fe20000000800 */
[----:B------:R-:W-:Y:S01]  /*1cc0*/  SHF.L.U32 R113, R119, 0x3, RZ ;  /* 0x0000000377717819 */ /* 0x000fe200000006ff */
[--C-:B------:R-:W-:Y:S01]  /*1cd0*/  FFMA R9, R9, UR8, -R104.reuse ;  /* 0x0000000809097c23 */ /* 0x100fe20008000868 */
[CC--:B------:R-:W-:Y:S01]  /*1ce0*/  LEA R129, R119.reuse, R119.reuse, 0x3 ;  /* 0x0000007777817211 */ /* 0x0c0fe200078e18ff */
[--C-:B------:R-:W-:Y:S01]  /*1cf0*/  FFMA R10, R10, UR8, -R104.reuse ;  /* 0x000000080a0a7c23 */ /* 0x100fe20008000868 */
[----:B------:R-:W-:Y:S01]  /*1d00*/  LEA R157, R119, -R119, 0x4 ;  /* 0x80000077779d7211 */ /* 0x000fe200078e20ff */
[--C-:B------:R-:W-:Y:S01]  /*1d10*/  FFMA R11, R11, UR8, -R104.reuse ;  /* 0x000000080b0b7c23 */ /* 0x100fe20008000868 */
[-C--:B------:R-:W-:Y:S01]  /*1d20*/  LEA R112, P4, R119, R110.reuse, 0x4 ;  /* 0x0000006e77707211 */ /* 0x080fe200078820ff */
[----:B------:R-:W0:Y:S01]  /*1d30*/  MUFU.EX2 R5, R5 ;  /* 0x0000000500057308 */ /* 0x000e220000000800 */
[-C--:B------:R-:W-:Y:S01]  /*1d40*/  LEA.HI.X.SX32 R119, R137, R111.reuse, 0x1, P6 ;  /* 0x0000006f89777211 */ /* 0x080fe200030f0eff */
[--C-:B------:R-:W-:Y:S01]  /*1d50*/  FFMA R12, R12, UR8, -R104.reuse ;  /* 0x000000080c0c7c23 */ /* 0x100fe20008000868 */
[-C--:B------:R-:W-:Y:S01]  /*1d60*/  LEA.HI.X.SX32 R137, R96, R111.reuse, 0x1, P5 ;  /* 0x0000006f60897211 */ /* 0x080fe200028f0eff */
[----:B------:R-:W-:Y:S01]  /*1d70*/  FMUL R98, R9, 1.4426950216293334961 ;  /* 0x3fb8aa3b09627820 */ /* 0x000fe20000400000 */
[-C--:B------:R-:W-:Y:S01]  /*1d80*/  IADD3 R130, P5, PT, R97, R110.reuse, RZ ;  /* 0x0000006e61827210 */ /* 0x080fe20007fbe0ff */
[--C-:B------:R-:W-:Y:S01]  /*1d90*/  FFMA R13, R13, UR8, -R104.reuse ;  /* 0x000000080d0d7c23 */ /* 0x100fe20008000868 */
[----:B------:R-:W-:Y:S01]  /*1da0*/  FMUL R9, R10, 1.4426950216293334961 ;  /* 0x3fb8aa3b0a097820 */ /* 0x000fe20000400000 */
[----:B------:R-:W1:Y:S01]  /*1db0*/  MUFU.EX2 R6, R6 ;  /* 0x0000000600067308 */ /* 0x000e620000000800 */
[-C--:B------:R-:W-:Y:S01]  /*1dc0*/  LEA.HI.X.SX32 R131, R131, R111.reuse, 0x1, P5 ;  /* 0x0000006f83837211 */ /* 0x080fe200028f0eff */
[--C-:B------:R-:W-:Y:S01]  /*1dd0*/  FFMA R14, R14, UR8, -R104.reuse ;  /* 0x000000080e0e7c23 */ /* 0x100fe20008000868 */
[-C--:B------:R-:W-:Y:S01]  /*1de0*/  IADD3 R126, P5, PT, R163, R110.reuse, RZ ;  /* 0x0000006ea37e7210 */ /* 0x080fe20007fbe0ff */
[----:B------:R-:W-:Y:S01]  /*1df0*/  FMUL R10, R11, 1.4426950216293334961 ;  /* 0x3fb8aa3b0b0a7820 */ /* 0x000fe20000400000 */
[-C--:B------:R-:W-:Y:S01]  /*1e00*/  LEA.HI.X.SX32 R113, R113, R111.reuse, 0x1, P4 ;  /* 0x0000006f71717211 */ /* 0x080fe200020f0eff */
[--C-:B------:R-:W-:Y:S01]  /*1e10*/  FFMA R15, R15, UR8, -R104.reuse ;  /* 0x000000080f0f7c23 */ /* 0x100fe20008000868 */
[-C--:B------:R-:W-:Y:S01]  /*1e20*/  IADD3 R146, P4, PT, R161, R110.reuse, RZ ;  /* 0x0000006ea1927210 */ /* 0x080fe20007f9e0ff */
[----:B------:R-:W2:Y:S01]  /*1e30*/  MUFU.EX2 R69, R69 ;  /* 0x0000004500457308 */ /* 0x000ea20000000800 */
[----:B------:R-:W-:Y:S01]  /*1e40*/  FMUL R11, R12, 1.4426950216293334961 ;  /* 0x3fb8aa3b0c0b7820 */ /* 0x000fe20000400000 */
[--C-:B------:R-:W-:Y:S01]  /*1e50*/  FFMA R16, R16, UR8, -R104.reuse ;  /* 0x0000000810107c23 */ /* 0x100fe20008000868 */
[----:B------:R-:W-:Y:S01]  /*1e60*/  FMUL R12, R13, 1.4426950216293334961 ;  /* 0x3fb8aa3b0d0c7820 */ /* 0x000fe20000400000 */
[--C-:B------:R-:W-:Y:S01]  /*1e70*/  FFMA R17, R17, UR8, -R104.reuse ;  /* 0x0000000811117c23 */ /* 0x100fe20008000868 */
[-C--:B------:R-:W-:Y:S01]  /*1e80*/  LEA.HI.X.SX32 R127, R127, R111.reuse, 0x1, P5 ;  /* 0x0000006f7f7f7211 */ /* 0x080fe200028f0eff */
[----:B------:R-:W-:Y:S01]  /*1e90*/  FMUL R13, R14, 1.4426950216293334961 ;  /* 0x3fb8aa3b0e0d7820 */ /* 0x000fe20000400000 */
[--C-:B------:R-:W-:Y:S01]  /*1ea0*/  FFMA R18, R18, UR8, -R104.reuse ;  /* 0x0000000812127c23 */ /* 0x100fe20008000868 */
[-C--:B------:R-:W-:Y:S01]  /*1eb0*/  IADD3 R142, P5, PT, R147, R110.reuse, RZ ;  /* 0x0000006e938e7210 */ /* 0x080fe20007fbe0ff */
[----:B------:R-:W-:Y:S01]  /*1ec0*/  FMUL R14, R15, 1.4426950216293334961 ;  /* 0x3fb8aa3b0f0e7820 */ /* 0x000fe20000400000 */
[--C-:B------:R-:W-:Y:S01]  /*1ed0*/  FFMA R19, R19, UR8, -R104.reuse ;  /* 0x0000000813137c23 */ /* 0x100fe20008000868 */
[-C--:B------:R-:W-:Y:S01]  /*1ee0*/  LEA.HI.X.SX32 R147, R141, R111.reuse, 0x1, P4 ;  /* 0x0000006f8d937211 */ /* 0x080fe200020f0eff */
[----:B------:R-:W-:Y:S01]  /*1ef0*/  FMUL R15, R16, 1.4426950216293334961 ;  /* 0x3fb8aa3b100f7820 */ /* 0x000fe20000400000 */
[--C-:B------:R-:W-:Y:S01]  /*1f00*/  FFMA R20, R20, UR8, -R104.reuse ;  /* 0x0000000814147c23 */ /* 0x100fe20008000868 */
[----:B------:R-:W-:Y:S01]  /*1f10*/  IADD3 R140, P4, PT, R145, R110, RZ ;  /* 0x0000006e918c7210 */ /* 0x000fe20007f9e0ff */
[----:B------:R-:W-:Y:S01]  /*1f20*/  FMUL R16, R17, 1.4426950216293334961 ;  /* 0x3fb8aa3b11107820 */ /* 0x000fe20000400000 */
[--C-:B------:R-:W-:Y:S01]  /*1f30*/  FFMA R21, R21, UR8, -R104.reuse ;  /* 0x0000000815157c23 */ /* 0x100fe20008000868 */
[----:B------:R-:W-:Y:S01]  /*1f40*/  FMUL R17, R18, 1.4426950216293334961 ;  /* 0x3fb8aa3b12117820 */ /* 0x000fe20000400000 */
[--C-:B------:R-:W-:Y:S01]  /*1f50*/  FFMA R22, R22, UR8, -R104.reuse ;  /* 0x0000000816167c23 */ /* 0x100fe20008000868 */
[----:B------:R-:W-:Y:S01]  /*1f60*/  FMUL R18, R19, 1.4426950216293334961 ;  /* 0x3fb8aa3b13127820 */ /* 0x000fe20000400000 */
[--C-:B------:R-:W-:Y:S01]  /*1f70*/  FFMA R23, R23, UR8, -R104.reuse ;  /* 0x0000000817177c23 */ /* 0x100fe20008000868 */
[--C-:B------:R-:W-:Y:S01]  /*1f80*/  FFMA R35, R35, UR8, -R104.reuse ;  /* 0x0000000823237c23 */ /* 0x100fe20008000868 */
[----:B------:R-:W4:Y:S01]  /*1f90*/  MUFU.EX2 R8, R98 ;  /* 0x0000006200087308 */ /* 0x000f220000000800 */
[----:B------:R-:W-:Y:S01]  /*1fa0*/  FMUL R19, R20, 1.4426950216293334961 ;  /* 0x3fb8aa3b14137820 */ /* 0x000fe20000400000 */
[--C-:B------:R-:W-:Y:S01]  /*1fb0*/  FFMA R24, R24, UR8, -R104.reuse ;  /* 0x0000000818187c23 */ /* 0x100fe20008000868 */
[----:B------:R-:W-:Y:S01]  /*1fc0*/  LEA.HI.X.SX32 R141, R97, R111, 0x1, P4 ;  /* 0x0000006f618d7211 */ /* 0x000fe200020f0eff */
[--C-:B------:R-:W-:Y:S01]  /*1fd0*/  FFMA R38, R38, UR8, -R104.reuse ;  /* 0x0000000826267c23 */ /* 0x100fe20008000868 */
[----:B------:R-:W-:Y:S01]  /*1fe0*/  FMUL R20, R21, 1.4426950216293334961 ;  /* 0x3fb8aa3b15147820 */ /* 0x000fe20000400000 */
[--C-:B------:R-:W-:Y:S01]  /*1ff0*/  FFMA R25, R25, UR8, -R104.reuse ;  /* 0x0000000819197c23 */ /* 0x100fe20008000868 */
[----:B0-----:R-:W-:Y:S01]  /*2000*/  FADD R97, R4, R5 ;  /* 0x0000000504617221 */ /* 0x001fe20000000000 */
[----:B------:R-:W-:Y:S01]  /*2010*/  FMUL R21, R22, 1.4426950216293334961 ;  /* 0x3fb8aa3b16157820 */ /* 0x000fe20000400000 */
[--C-:B------:R-:W-:Y:S01]  /*2020*/  FFMA R26, R26, UR8, -R104.reuse ;  /* 0x000000081a1a7c23 */ /* 0x100fe20008000868 */
[----:B------:R-:W-:Y:S01]  /*2030*/  FMUL R22, R23, 1.4426950216293334961 ;  /* 0x3fb8aa3b17167820 */ /* 0x000fe20000400000 */
[--C-:B------:R-:W-:Y:S01]  /*2040*/  FFMA R27, R27, UR8, -R104.reuse ;  /* 0x000000081b1b7c23 */ /* 0x100fe20008000868 */
[----:B------:R-:W-:Y:S01]  /*2050*/  FMUL R96, R35, 1.4426950216293334961 ;  /* 0x3fb8aa3b23607820 */ /* 0x000fe20000400000 */
[----:B------:R-:W0:Y:S01]  /*2060*/  MUFU.EX2 R9, R9 ;  /* 0x0000000900097308 */ /* 0x000e220000000800 */
[----:B------:R-:W-:Y:S01]  /*2070*/  FMUL R23, R24, 1.4426950216293334961 ;  /* 0x3fb8aa3b18177820 */ /* 0x000fe20000400000 */
[--C-:B------:R-:W-:Y:S01]  /*2080*/  FFMA R28, R28, UR8, -R104.reuse ;  /* 0x000000081c1c7c23 */ /* 0x100fe20008000868 */
[----:B------:R-:W-:Y:S01]  /*2090*/  FMUL R35, R38, 1.4426950216293334961 ;  /* 0x3fb8aa3b26237820 */ /* 0x000fe20000400000 */
[----:B------:R-:W-:Y:S01]  /*20a0*/  FMUL R24, R25, 1.4426950216293334961 ;  /* 0x3fb8aa3b19187820 */ /* 0x000fe20000400000 */
[--C-:B------:R-:W-:Y:S01]  /*20b0*/  FFMA R29, R29, UR8, -R104.reuse ;  /* 0x000000081d1d7c23 */ /* 0x100fe20008000868 */
[----:B-1----:R-:W-:Y:S01]  /*20c0*/  FADD R38, R6, R97 ;  /* 0x0000006106267221 */ /* 0x002fe20000000000 */
[----:B------:R-:W-:Y:S01]  /*20d0*/  FMUL R25, R26, 1.4426950216293334961 ;  /* 0x3fb8aa3b1a197820 */ /* 0x000fe20000400000 */
[--C-:B------:R-:W-:Y:S01]  /*20e0*/  FFMA R30, R30, UR8, -R104.reuse ;  /* 0x000000081e1e7c23 */ /* 0x100fe20008000868 */
[----:B------:R-:W-:Y:S01]  /*20f0*/  FMUL R26, R27, 1.4426950216293334961 ;  /* 0x3fb8aa3b1b1a7820 */ /* 0x000fe20000400000 */
[--C-:B------:R-:W-:Y:S01]  /*2100*/  FFMA R31, R31, UR8, -R104.reuse ;  /* 0x000000081f1f7c23 */ /* 0x100fe20008000868 */
[----:B------:R-:W1:Y:S01]  /*2110*/  MUFU.EX2 R10, R10 ;  /* 0x0000000a000a7308 */ /* 0x000e620000000800 */
[----:B------:R-:W-:Y:S01]  /*2120*/  FMUL R27, R28, 1.4426950216293334961 ;  /* 0x3fb8aa3b1c1b7820 */ /* 0x000fe20000400000 */
[--C-:B------:R-:W-:Y:S01]  /*2130*/  FFMA R32, R32, UR8, -R104.reuse ;  /* 0x0000000820207c23 */ /* 0x100fe20008000868 */
[----:B------:R-:W-:Y:S01]  /*2140*/  FMUL R28, R29, 1.4426950216293334961 ;  /* 0x3fb8aa3b1d1c7820 */ /* 0x000fe20000400000 */
[----:B------:R-:W-:Y:S01]  /*2150*/  FFMA R33, R33, UR8, -R104 ;  /* 0x0000000821217c23 */ /* 0x000fe20008000868 */
[----:B--2---:R-:W-:Y:S01]  /*2160*/  FADD R38, R69, R38 ;  /* 0x0000002645267221 */ /* 0x004fe20000000000 */
[----:B------:R-:W-:Y:S01]  /*2170*/  FMUL R29, R30, 1.4426950216293334961 ;  /* 0x3fb8aa3b1e1d7820 */ /* 0x000fe20000400000 */
[----:B------:R-:W-:Y:S01]  /*2180*/  FFMA R34, R34, UR8, -R104 ;  /* 0x0000000822227c23 */ /* 0x000fe20008000868 */
[----:B------:R-:W-:Y:S01]  /*2190*/  FMUL R30, R31, 1.4426950216293334961 ;  /* 0x3fb8aa3b1f1e7820 */ /* 0x000fe20000400000 */
[----:B------:R-:W2:Y:S01]  /*21a0*/  MUFU.EX2 R11, R11 ;  /* 0x0000000b000b7308 */ /* 0x000ea20000000800 */
[----:B------:R-:W-:Y:S01]  /*21b0*/  FMUL R31, R32, 1.4426950216293334961 ;  /* 0x3fb8aa3b201f7820 */ /* 0x000fe20000400000 */
[----:B------:R-:W-:Y:S01]  /*21c0*/  FMUL R32, R33, 1.4426950216293334961 ;  /* 0x3fb8aa3b21207820 */ /* 0x000fe20000400000 */
[----:B------:R-:W-:Y:S01]  /*21d0*/  FADD R97, R7, R38 ;  /* 0x0000002607617221 */ /* 0x000fe20000000000 */
[----:B------:R-:W-:Y:S01]  /*21e0*/  FMUL R33, R34, 1.4426950216293334961 ;  /* 0x3fb8aa3b22217820 */ /* 0x000fe20000400000 */
[--C-:B------:R-:W-:Y:S01]  /*21f0*/  FFMA R34, R36, UR8, -R104.reuse ;  /* 0x0000000824227c23 */ /* 0x100fe20008000868 */
[--C-:B------:R-:W-:Y:S01]  /*2200*/  FFMA R39, R39, UR8, -R104.reuse ;  /* 0x0000000827277c23 */ /* 0x100fe20008000868 */
[--C-:B------:R-:W-:Y:S01]  /*2210*/  FFMA R42, R42, UR8, -R104.reuse ;  /* 0x000000082a2a7c23 */ /* 0x100fe20008000868 */
[----:B------:R-:W0:Y:S01]  /*2220*/  MUFU.EX2 R12, R12 ;  /* 0x0000000c000c7308 */ /* 0x000e220000000800 */
[--C-:B------:R-:W-:Y:S01]  /*2230*/  FFMA R43, R43, UR8, -R104.reuse ;  /* 0x000000082b2b7c23 */ /* 0x100fe20008000868 */
[--C-:B------:R-:W-:Y:S01]  /*2240*/  FFMA R46, R46, UR8, -R104.reuse ;  /* 0x000000082e2e7c23 */ /* 0x100fe20008000868 */
[--C-:B------:R-:W-:Y:S01]  /*2250*/  FFMA R47, R47, UR8, -R104.reuse ;  /* 0x000000082f2f7c23 */ /* 0x100fe20008000868 */
[--C-:B------:R-:W-:Y:S01]  /*2260*/  FFMA R50, R50, UR8, -R104.reuse ;  /* 0x0000000832327c23 */ /* 0x100fe20008000868 */
[--C-:B------:R-:W-:Y:S01]  /*2270*/  FFMA R37, R37, UR8, -R104.reuse ;  /* 0x0000000825257c23 */ /* 0x100fe20008000868 */
[--C-:B------:R-:W-:Y:S01]  /*2280*/  FFMA R51, R51, UR8, -R104.reuse ;  /* 0x0000000833337c23 */ /* 0x100fe20008000868 */
[--C-:B------:R-:W-:Y:S01]  /*2290*/  FFMA R41, R41, UR8, -R104.reuse ;  /* 0x0000000829297c23 */ /* 0x100fe20008000868 */
[----:B------:R4:W-:Y:S01]  /*22a0*/  MUFU.EX2 R36, R96 ;  /* 0x0000006000247308 */ /* 0x0009e20000000800 */
[--C-:B------:R-:W-:Y:S01]  /*22b0*/  FFMA R54, R54, UR8, -R104.reuse ;  /* 0x0000000836367c23 */ /* 0x100fe20008000868 */
[--C-:B------:R-:W-:Y:S01]  /*22c0*/  FFMA R45, R45, UR8, -R104.reuse ;  /* 0x000000082d2d7c23 */ /* 0x100fe20008000868 */
[--C-:B------:R-:W-:Y:S01]  /*22d0*/  FFMA R55, R55, UR8, -R104.reuse ;  /* 0x0000000837377c23 */ /* 0x100fe20008000868 */
[--C-:B------:R-:W-:Y:S01]  /*22e0*/  FFMA R49, R49, UR8, -R104.reuse ;  /* 0x0000000831317c23 */ /* 0x100fe20008000868 */
[--C-:B------:R-:W-:Y:S01]  /*22f0*/  FFMA R58, R58, UR8, -R104.reuse ;  /* 0x000000083a3a7c23 */ /* 0x100fe20008000868 */
[--C-:B------:R-:W-:Y:S01]  /*2300*/  FFMA R59, R59, UR8, -R104.reuse ;  /* 0x000000083b3b7c23 */ /* 0x100fe20008000868 */
[--C-:B------:R-:W-:Y:S01]  /*2310*/  FFMA R53, R53, UR8, -R104.reuse ;  /* 0x0000000835357c23 */ /* 0x100fe20008000868 */
[----:B------:R-:W3:Y:S01]  /*2320*/  MUFU.EX2 R13, R13 ;  /* 0x0000000d000d7308 */ /* 0x000ee20000000800 */
[----:B----4-:R-:W-:Y:S01]  /*2330*/  FADD R96, R8, R97 ;  /* 0x0000006108607221 */ /* 0x010fe20000000000 */
[--C-:B------:R-:W-:Y:S01]  /*2340*/  FFMA R57, R57, UR8, -R104.reuse ;  /* 0x0000000839397c23 */ /* 0x100fe20008000868 */
[--C-:B------:R-:W-:Y:S01]  /*2350*/  FFMA R61, R61, UR8, -R104.reuse ;  /* 0x000000083d3d7c23 */ /* 0x100fe20008000868 */
[----:B------:R-:W-:Y:S01]  /*2360*/  FFMA R62, R62, UR8, -R104 ;  /* 0x000000083e3e7c23 */ /* 0x000fe20008000868 */
[----:B0-----:R-:W-:Y:S01]  /*2370*/  FADD R97, R9, R96 ;  /* 0x0000006009617221 */ /* 0x001fe20000000000 */
[--C-:B------:R-:W-:Y:S01]  /*2380*/  FFMA R63, R63, UR8, -R104.reuse ;  /* 0x000000083f3f7c23 */ /* 0x100fe20008000868 */
[--C-:B------:R-:W-:Y:S01]  /*2390*/  FFMA R64, R64, UR8, -R104.reuse ;  /* 0x0000000840407c23 */ /* 0x100fe20008000868 */
[----:B------:R-:W0:Y:S01]  /*23a0*/  MUFU.EX2 R14, R14 ;  /* 0x0000000e000e7308 */ /* 0x000e220000000800 */
[----:B-1----:R-:W-:Y:S01]  /*23b0*/  FADD R96, R10, R97 ;  /* 0x000000610a607221 */ /* 0x002fe20000000000 */
[----:B------:R-:W-:Y:S01]  /*23c0*/  FMUL R39, R39, 1.4426950216293334961 ;  /* 0x3fb8aa3b27277820 */ /* 0x000fe20000400000 */
[----:B------:R-:W-:Y:S01]  /*23d0*/  F2FP.F16.F32.PACK_AB R4, R5, R4 ;  /* 0x000000040504723e */ /* 0x000fe200000000ff */
[----:B------:R-:W-:Y:S01]  /*23e0*/  FFMA R5, R40, UR8, -R104 ;  /* 0x0000000828057c23 */ /* 0x000fe20008000868 */
[----:B--2---:R-:W-:Y:S01]  /*23f0*/  FADD R97, R11, R96 ;  /* 0x000000600b617221 */ /* 0x004fe20000000000 */
[--C-:B------:R-:W-:Y:S01]  /*2400*/  FFMA R65, R65, UR8, -R104.reuse ;  /* 0x0000000841417c23 */ /* 0x100fe20008000868 */
[--C-:B------:R-:W-:Y:S01]  /*2410*/  FFMA R66, R66, UR8, -R104.reuse ;  /* 0x0000000842427c23 */ /* 0x100fe20008000868 */
[----:B------:R-:W1:Y:S01]  /*2420*/  MUFU.EX2 R15, R15 ;  /* 0x0000000f000f7308 */ /* 0x000e620000000800 */
[----:B------:R-:W-:Y:S01]  /*2430*/  FFMA R67, R67, UR8, -R104 ;  /* 0x0000000843437c23 */ /* 0x000fe20008000868 */
[----:B------:R-:W-:Y:S01]  /*2440*/  IADD3 R132, P6, PT, R99, R110, RZ ;  /* 0x0000006e63847210 */ /* 0x000fe20007fde0ff */
[----:B------:R2:W5:Y:S01]  /*2450*/  @P2 LDG.E.U16 R155, desc[UR26][R110.64] ;  /* 0x0000001a6e9b2981 */ /* 0x000562000c1e1500 */
[----:B------:R-:W-:-:S02]  /*2460*/  PRMT R101, RZ, 0x7610, R101 ;  /* 0x00007610ff657816 */ /* 0x000fc40000000065 */
[----:B------:R-:W-:Y:S01]  /*2470*/  PRMT R100, RZ, 0x7610, R100 ;  /* 0x00007610ff647816 */ /* 0x000fe20000000064 */
[----:B------:R2:W5:Y:S01]  /*2480*/  @P2 LDG.E.U16 R153, desc[UR26][R122.64] ;  /* 0x0000001a7a992981 */ /* 0x000562000c1e1500 */
[----:B------:R4:W-:Y:S01]  /*2490*/  MUFU.EX2 R40, R39 ;  /* 0x0000002700287308 */ /* 0x0009e20000000800 */
[----:B------:R-:W-:Y:S02]  /*24a0*/  PRMT R114, RZ, 0x7610, R114 ;  /* 0x00007610ff727816 */ /* 0x000fe40000000072 */
[----:B------:R-:W-:Y:S01]  /*24b0*/  PRMT R115, RZ, 0x7610, R115 ;  /* 0x00007610ff737816 */ /* 0x000fe20000000073 */
[----:B------:R2:W5:Y:S01]  /*24c0*/  @P2 LDG.E.U16 R151, desc[UR26][R126.64] ;  /* 0x0000001a7e972981 */ /* 0x000562000c1e1500 */
[----:B------:R-:W-:Y:S02]  /*24d0*/  PRMT R117, RZ, 0x7610, R117 ;  /* 0x00007610ff757816 */ /* 0x000fe40000000075 */
[----:B------:R-:W-:Y:S01]  /*24e0*/  PRMT R134, RZ, 0x7610, R134 ;  /* 0x00007610ff867816 */ /* 0x000fe20000000086 */
[----:B------:R-:W1:Y:S01]  /*24f0*/  MUFU.EX2 R16, R16 ;  /* 0x0000001000107308 */ /* 0x000e620000000800 */
[----:B----4-:R-:W-:Y:S01]  /*2500*/  FMUL R39, R42, 1.4426950216293334961 ;  /* 0x3fb8aa3b2a277820 */ /* 0x010fe20000400000 */
[----:B------:R-:W-:Y:S01]  /*2510*/  FADD R42, R12, R97 ;  /* 0x000000610c2a7221 */ /* 0x000fe20000000000 */
[----:B------:R-:W-:Y:S01]  /*2520*/  PRMT R154, RZ, 0x7610, R154 ;  /* 0x00007610ff9a7816 */ /* 0x000fe2000000009a */
[----:B------:R2:W5:Y:S04]  /*2530*/  @P2 LDG.E.U16 R152, desc[UR26][R120.64] ;  /* 0x0000001a78982981 */ /* 0x000568000c1e1500 */
[----:B------:R-:W4:Y:S01]  /*2540*/  MUFU.EX2 R17, R17 ;  /* 0x0000001100117308 */ /* 0x000f220000000800 */
[----:B---3--:R-:W-:Y:S01]  /*2550*/  FADD R97, R13, R42 ;  /* 0x0000002a0d617221 */ /* 0x008fe20000000000 */
[----:B------:R2:W5:Y:S04]  /*2560*/  @P2 LDG.E.U16 R116, desc[UR26][R146.64] ;  /* 0x0000001a92742981 */ /* 0x000568000c1e1500 */
[----:B------:R2:W5:Y:S01]  /*2570*/  @P2 LDG.E.U16 R135, desc[UR26][R118.64] ;  /* 0x0000001a76872981 */ /* 0x000562000c1e1500 */
[----:B0-----:R-:W-:Y:S01]  /*2580*/  FADD R42, R14, R97 ;  /* 0x000000610e2a7221 */ /* 0x001fe20000000000 */
[----:B------:R-:W0:Y:S02]  /*2590*/  MUFU.EX2 R18, R18 ;  /* 0x0000001200127308 */ /* 0x000e240000000800 */
[----:B------:R2:W5:Y:S01]  /*25a0*/  @P2 LDG.E.U16 R148, desc[UR26][R136.64] ;  /* 0x0000001a88942981 */ /* 0x000562000c1e1500 */
[----:B-1----:R-:W-:-:S05]  /*25b0*/  FADD R97, R15, R42 ;  /* 0x0000002a0f617221 */ /* 0x002fca0000000000 */
[----:B------:R-:W1:Y:S01]  /*25c0*/  MUFU.EX2 R19, R19 ;  /* 0x0000001300137308 */ /* 0x000e620000000800 */
[----:B------:R-:W-:-:S07]  /*25d0*/  FADD R96, R16, R97 ;  /* 0x0000006110607221 */ /* 0x000fce0000000000 */
[----:B------:R-:W3:Y:S01]  /*25e0*/  MUFU.EX2 R20, R20 ;  /* 0x0000001400147308 */ /* 0x000ee20000000800 */
[----:B----4-:R-:W-:Y:S01]  /*25f0*/  FADD R97, R17, R96 ;  /* 0x0000006011617221 */ /* 0x010fe20000000000 */
[----:B------:R-:W-:-:S06]  /*2600*/  FMUL R5, R5, 1.4426950216293334961 ;  /* 0x3fb8aa3b05057820 */ /* 0x000fcc0000400000 */
[----:B------:R-:W4:Y:S01]  /*2610*/  MUFU.EX2 R21, R21 ;  /* 0x0000001500157308 */ /* 0x000f220000000800 */
[----:B0-----:R-:W-:Y:S01]  /*2620*/  FADD R96, R18, R97 ;  /* 0x0000006112607221 */ /* 0x001fe20000000000 */
[----:B------:R-:W-:-:S06]  /*2630*/  FMUL R43, R43, 1.4426950216293334961 ;  /* 0x3fb8aa3b2b2b7820 */ /* 0x000fcc0000400000 */
[----:B------:R-:W0:Y:S01]  /*2640*/  MUFU.EX2 R22, R22 ;  /* 0x0000001600167308 */ /* 0x000e220000000800 */
[----:B-1----:R-:W-:-:S07]  /*2650*/  FADD R97, R19, R96 ;  /* 0x0000006013617221 */ /* 0x002fce0000000000 */
[----:B------:R-:W1:Y:S08]  /*2660*/  MUFU.EX2 R23, R23 ;  /* 0x0000001700177308 */ /* 0x000e700000000800 */
[----:B------:R-:W0:Y:S08]  /*2670*/  MUFU.EX2 R24, R24 ;  /* 0x0000001800187308 */ /* 0x000e300000000800 */
[----:B------:R-:W0:Y:S08]  /*2680*/  MUFU.EX2 R25, R25 ;  /* 0x0000001900197308 */ /* 0x000e300000000800 */
[----:B------:R-:W0:Y:S08]  /*2690*/  MUFU.EX2 R26, R26 ;  /* 0x0000001a001a7308 */ /* 0x000e300000000800 */
[----:B------:R-:W0:Y:S08]  /*26a0*/  MUFU.EX2 R27, R27 ;  /* 0x0000001b001b7308 */ /* 0x000e300000000800 */
[----:B------:R-:W0:Y:S01]  /*26b0*/  MUFU.EX2 R28, R28 ;  /* 0x0000001c001c7308 */ /* 0x000e220000000800 */
[----:B------:R-:W-:-:S07]  /*26c0*/  FMUL R47, R47, 1.4426950216293334961 ;  /* 0x3fb8aa3b2f2f7820 */ /* 0x000fce0000400000 */
[----:B------:R-:W0:Y:S08]  /*26d0*/  MUFU.EX2 R29, R29 ;  /* 0x0000001d001d7308 */ /* 0x000e300000000800 */
[----:B------:R-:W0:Y:S08]  /*26e0*/  MUFU.EX2 R30, R30 ;  /* 0x0000001e001e7308 */ /* 0x000e300000000800 */
[----:B------:R-:W0:Y:S01]  /*26f0*/  MUFU.EX2 R31, R31 ;  /* 0x0000001f001f7308 */ /* 0x000e220000000800 */
[----:B------:R-:W-:-:S07]  /*2700*/  FMUL R34, R34, 1.4426950216293334961 ;  /* 0x3fb8aa3b22227820 */ /* 0x000fce0000400000 */
[----:B------:R-:W0:Y:S01]  /*2710*/  MUFU.EX2 R32, R32 ;  /* 0x0000002000207308 */ /* 0x000e220000000800 */
[----:B------:R-:W-:-:S07]  /*2720*/  FMUL R37, R37, 1.4426950216293334961 ;  /* 0x3fb8aa3b25257820 */ /* 0x000fce0000400000 */
[----:B------:R-:W0:Y:S01]  /*2730*/  MUFU.EX2 R33, R33 ;  /* 0x0000002100217308 */ /* 0x000e220000000800 */
[----:B------:R-:W-:Y:S01]  /*2740*/  FMUL R51, R51, 1.4426950216293334961 ;  /* 0x3fb8aa3b33337820 */ /* 0x000fe20000400000 */
[----:B------:R-:W-:-:S06]  /*2750*/  FMUL R41, R41, 1.4426950216293334961 ;  /* 0x3fb8aa3b29297820 */ /* 0x000fcc0000400000 */
[----:B------:R-:W-:Y:S01]  /*2760*/  MUFU.EX2 R35, R35 ;  /* 0x0000002300237308 */ /* 0x000fe20000000800 */
[----:B------:R-:W-:Y:S01]  /*2770*/  FMUL R45, R45, 1.4426950216293334961 ;  /* 0x3fb8aa3b2d2d7820 */ /* 0x000fe20000400000 */
[----:B------:R-:W-:Y:S01]  /*2780*/  FMUL R55, R55, 1.4426950216293334961 ;  /* 0x3fb8aa3b37377820 */ /* 0x000fe20000400000 */
[----:B------:R-:W-:Y:S01]  /*2790*/  FMUL R49, R49, 1.4426950216293334961 ;  /* 0x3fb8aa3b31317820 */ /* 0x000fe20000400000 */
[----:B------:R-:W-:Y:S01]  /*27a0*/  FMUL R53, R53, 1.4426950216293334961 ;  /* 0x3fb8aa3b35357820 */ /* 0x000fe20000400000 */
[----:B------:R-:W-:Y:S01]  /*27b0*/  FMUL R57, R57, 1.4426950216293334961 ;  /* 0x3fb8aa3b39397820 */ /* 0x000fe20000400000 */
[----:B------:R-:W-:Y:S01]  /*27c0*/  FMUL R66, R66, 1.4426950216293334961 ;  /* 0x3fb8aa3b42427820 */ /* 0x000fe20000400000 */
[----:B------:R-:W-:Y:S01]  /*27d0*/  FMUL R67, R67, 1.4426950216293334961 ;  /* 0x3fb8aa3b43437820 */ /* 0x000fe20000400000 */
[----:B------:R0:W-:Y:S01]  /*27e0*/  MUFU.EX2 R38, R5 ;  /* 0x0000000500267308 */ /* 0x0001e20000000800 */
[----:B------:R-:W-:Y:S01]  /*27f0*/  LEA.HI.X.SX32 R133, R133, R111, 0x1, P6 ;  /* 0x0000006f85857211 */ /* 0x000fe200030f0eff */
[----:B------:R2:W5:Y:S01]  /*2800*/  @P2 LDG.E.U16 R101, desc[UR26][R112.64] ;  /* 0x0000001a70652981 */ /* 0x000562000c1e1500 */
[----:B------:R-:W-:-:S03]  /*2810*/  IADD3 R128, P6, PT, R165, R110, RZ ;  /* 0x0000006ea5807210 */ /* 0x000fc60007fde0ff */
[----:B------:R2:W5:Y:S01]  /*2820*/  @P2 LDG.E.U16 R100, desc[UR26][R124.64] ;  /* 0x0000001a7c642981 */ /* 0x000562000c1e1500 */
[-C--:B------:R-:W-:Y:S01]  /*2830*/  LEA.HI.X.SX32 R129, R129, R111.reuse, 0x1, P6 ;  /* 0x0000006f81817211 */ /* 0x080fe200030f0eff */
[----:B0-----:R-:W-:Y:S01]  /*2840*/  FFMA R5, R44, UR8, -R104 ;  /* 0x000000082c057c23 */ /* 0x001fe20008000868 */
[----:B------:R-:W0:Y:S01]  /*2850*/  MUFU.EX2 R34, R34 ;  /* 0x0000002200227308 */ /* 0x000e220000000800 */
[-C--:B------:R-:W-:Y:S02]  /*2860*/  IADD3 R144, P6, PT, R159, R110.reuse, RZ ;  /* 0x0000006e9f907210 */ /* 0x080fe40007fde0ff */
[----:B------:R2:W5:Y:S04]  /*2870*/  @P2 LDG.E.U16 R150, desc[UR26][R128.64] ;  /* 0x0000001a80962981 */ /* 0x000568000c1e1500 */
[----:B------:R2:W5:Y:S01]  /*2880*/  @P2 LDG.E.U16 R115, desc[UR26][R132.64] ;  /* 0x0000001a84732981 */ /* 0x000562000c1e1500 */
[----:B------:R1:W-:Y:S01]  /*2890*/  MUFU.EX2 R44, R43 ;  /* 0x0000002b002c7308 */ /* 0x0003e20000000800 */
[----:B------:R-:W-:Y:S01]  /*28a0*/  FMUL R5, R5, 1.4426950216293334961 ;  /* 0x3fb8aa3b05057820 */ /* 0x000fe20000400000 */
[----:B------:R-:W-:Y:S01]  /*28b0*/  LEA.HI.X.SX32 R145, R99, R111, 0x1, P6 ;  /* 0x0000006f63917211 */ /* 0x000fe200030f0eff */
[----:B------:R2:W5:Y:S01]  /*28c0*/  @P2 LDG.E.U16 R117, desc[UR26][R140.64] ;  /* 0x0000001a8c752981 */ /* 0x000562000c1e1500 */
[----:B------:R-:W-:-:S02]  /*28d0*/  IADD3 R138, P6, PT, R143, R110, RZ ;  /* 0x0000006e8f8a7210 */ /* 0x000fc40007fde0ff */
[-C--:B------:R-:W-:Y:S01]  /*28e0*/  LEA.HI.X.SX32 R143, R139, R111.reuse, 0x1, P5 ;  /* 0x0000006f8b8f7211 */ /* 0x080fe200028f0eff */
[----:B------:R2:W5:Y:S01]  /*28f0*/  @P2 LDG.E.U16 R149, desc[UR26][R144.64] ;  /* 0x0000001a90952981 */ /* 0x000562000c1e1500 */
[----:B-1----:R-:W-:Y:S01]  /*2900*/  FMUL R43, R46, 1.4426950216293334961 ;  /* 0x3fb8aa3b2e2b7820 */ /* 0x002fe20000400000 */
[----:B---3--:R-:W-:Y:S01]  /*2910*/  FADD R46, R20, R97 ;  /* 0x00000061142e7221 */ /* 0x008fe20000000000 */
[----:B------:R1:W-:Y:S01]  /*2920*/  MUFU.EX2 R42, R5 ;  /* 0x00000005002a7308 */ /* 0x0003e20000000800 */
[----:B------:R-:W-:Y:S01]  /*2930*/  LEA.HI.X.SX32 R139, R157, R111, 0x1, P6 ;  /* 0x0000006f9d8b7211 */ /* 0x000fe200030f0eff */
[----:B------:R2:W5:Y:S01]  /*2940*/  @P2 LDG.E.U16 R114, desc[UR26][R142.64] ;  /* 0x0000001a8e722981 */ /* 0x000562000c1e1500 */
[----:B----4-:R-:W-:-:S03]  /*2950*/  FADD R97, R21, R46 ;  /* 0x0000002e15617221 */ /* 0x010fc60000000000 */
[----:B------:R2:W5:Y:S01]  /*2960*/  @P2 LDG.E.U16 R134, desc[UR26][R130.64] ;  /* 0x0000001a82862981 */ /* 0x000562000c1e1500 */
[----:B------:R-:W-:Y:S01]  /*2970*/  FADD R46, R22, R97 ;  /* 0x00000061162e7221 */ /* 0x000fe20000000000 */
[----:B-1----:R-:W-:Y:S01]  /*2980*/  FFMA R5, R48, UR8, -R104 ;  /* 0x0000000830057c23 */ /* 0x002fe20008000868 */
[----:B------:R-:W1:Y:S02]  /*2990*/  MUFU.EX2 R37, R37 ;  /* 0x0000002500257308 */ /* 0x000e640000000800 */
[----:B------:R-:W-:Y:S01]  /*29a0*/  FADD R97, R23, R46 ;  /* 0x0000002e17617221 */ /* 0x000fe20000000000 */
[----:B------:R2:W5:Y:S03]  /*29b0*/  @P2 LDG.E.U16 R154, desc[UR26][R138.64] ;  /* 0x0000001a8a9a2981 */ /* 0x000566000c1e1500 */
[----:B------:R-:W-:-:S04]  /*29c0*/  FADD R96, R24, R97 ;  /* 0x0000006118607221 */ /* 0x000fc80000000000 */
[----:B------:R-:W-:-:S04]  /*29d0*/  FADD R97, R25, R96 ;  /* 0x0000006019617221 */ /* 0x000fc80000000000 */
[----:B------:R-:W-:Y:S01]  /*29e0*/  FADD R96, R26, R97 ;  /* 0x000000611a607221 */ /* 0x000fe20000000000 */
[----:B------:R3:W-:Y:S03]  /*29f0*/  MUFU.EX2 R48, R47 ;  /* 0x0000002f00307308 */ /* 0x0007e60000000800 */
[----:B------:R-:W-:Y:S01]  /*2a00*/  FADD R97, R27, R96 ;  /* 0x000000601b617221 */ /* 0x000fe20000000000 */
[----:B---3--:R-:W-:-:S03]  /*2a10*/  FMUL R47, R50, 1.4426950216293334961 ;  /* 0x3fb8aa3b322f7820 */ /* 0x008fc60000400000 */
[----:B------:R-:W-:-:S04]  /*2a20*/  FADD R50, R28, R97 ;  /* 0x000000611c327221 */ /* 0x000fc80000000000 */
[----:B------:R-:W-:-:S04]  /*2a30*/  FADD R97, R29, R50 ;  /* 0x000000321d617221 */ /* 0x000fc80000000000 */
[----:B------:R-:W-:-:S04]  /*2a40*/  FADD R50, R30, R97 ;  /* 0x000000611e327221 */ /* 0x000fc80000000000 */
[----:B------:R-:W-:-:S04]  /*2a50*/  FADD R97, R31, R50 ;  /* 0x000000321f617221 */ /* 0x000fc80000000000 */
[----:B------:R-:W-:Y:S01]  /*2a60*/  FADD R96, R32, R97 ;  /* 0x0000006120607221 */ /* 0x000fe20000000000 */
[----:B------:R-:W-:-:S03]  /*2a70*/  FMUL R5, R5, 1.4426950216293334961 ;  /* 0x3fb8aa3b05057820 */ /* 0x000fc60000400000 */
[----:B------:R-:W-:Y:S01]  /*2a80*/  FADD R97, R33, R96 ;  /* 0x0000006021617221 */ /* 0x000fe20000000000 */
[----:B------:R3:W-:Y:S03]  /*2a90*/  MUFU.EX2 R46, R5 ;  /* 0x00000005002e7308 */ /* 0x0007e60000000800 */
[----:B------:R-:W-:Y:S01]  /*2aa0*/  FADD R97, R36, R97 ;  /* 0x0000006124617221 */ /* 0x000fe20000000000 */
[----:B---3--:R-:W-:-:S04]  /*2ab0*/  FFMA R5, R52, UR8, -R104 ;  /* 0x0000000834057c23 */ /* 0x008fc80008000868 */
[----:B------:R3:W-:Y:S02]  /*2ac0*/  MUFU.EX2 R52, R51 ;  /* 0x0000003300347308 */ /* 0x0007e40000000800 */
[----:B---3--:R-:W-:Y:S01]  /*2ad0*/  FMUL R51, R54, 1.4426950216293334961 ;  /* 0x3fb8aa3b36337820 */ /* 0x008fe20000400000 */
[----:B0-----:R-:W-:-:S05]  /*2ae0*/  FADD R54, R34, R97 ;  /* 0x0000006122367221 */ /* 0x001fca0000000000 */
[----:B------:R-:W0:Y:S01]  /*2af0*/  MUFU.EX2 R41, R41 ;  /* 0x0000002900297308 */ /* 0x000e220000000800 */
[----:B-1----:R-:W-:-:S04]  /*2b00*/  FADD R54, R37, R54 ;  /* 0x0000003625367221 */ /* 0x002fc80000000000 */
[----:B------:R-:W-:-:S03]  /*2b10*/  FADD R97, R35, R54 ;  /* 0x0000003623617221 */ /* 0x000fc60000000000 */
[----:B------:R-:W1:Y:S01]  /*2b20*/  MUFU.EX2 R39, R39 ;  /* 0x0000002700277308 */ /* 0x000e620000000800 */
[----:B------:R-:W-:-:S04]  /*2b30*/  FADD R97, R40, R97 ;  /* 0x0000006128617221 */ /* 0x000fc80000000000 */
[----:B------:R-:W-:-:S03]  /*2b40*/  FADD R96, R38, R97 ;  /* 0x0000006126607221 */ /* 0x000fc60000000000 */
[----:B------:R-:W3:Y:S01]  /*2b50*/  MUFU.EX2 R45, R45 ;  /* 0x0000002d002d7308 */ /* 0x000ee20000000800 */
[----:B0-----:R-:W-:Y:S01]  /*2b60*/  FADD R96, R41, R96 ;  /* 0x0000006029607221 */ /* 0x001fe20000000000 */
[----:B------:R-:W-:-:S06]  /*2b70*/  FMUL R5, R5, 1.4426950216293334961 ;  /* 0x3fb8aa3b05057820 */ /* 0x000fcc0000400000 */
[----:B------:R-:W0:Y:S01]  /*2b80*/  MUFU.EX2 R43, R43 ;  /* 0x0000002b002b7308 */ /* 0x000e220000000800 */
[----:B-1----:R-:W-:-:S04]  /*2b90*/  FADD R97, R39, R96 ;  /* 0x0000006027617221 */ /* 0x002fc80000000000 */
[----:B------:R-:W-:-:S03]  /*2ba0*/  FADD R97, R44, R97 ;  /* 0x000000612c617221 */ /* 0x000fc60000000000 */
[----:B------:R1:W-:Y:S02]  /*2bb0*/  MUFU.EX2 R50, R5 ;  /* 0x0000000500327308 */ /* 0x0003e40000000800 */
[----:B-1----:R-:W-:-:S06]  /*2bc0*/  FFMA R5, R56, UR8, -R104 ;  /* 0x0000000838057c23 */ /* 0x002fcc0008000868 */
[----:B------:R1:W-:Y:S01]  /*2bd0*/  MUFU.EX2 R56, R55 ;  /* 0x0000003700387308 */ /* 0x0003e20000000800 */
[----:B------:R-:W-:Y:S01]  /*2be0*/  FMUL R96, R59, 1.4426950216293334961 ;  /* 0x3fb8aa3b3b607820 */ /* 0x000fe20000400000 */
[----:B-1----:R-:W-:Y:S01]  /*2bf0*/  FMUL R55, R58, 1.4426950216293334961 ;  /* 0x3fb8aa3b3a377820 */ /* 0x002fe20000400000 */
[----:B------:R-:W-:-:S05]  /*2c00*/  FADD R58, R42, R97 ;  /* 0x000000612a3a7221 */ /* 0x000fca0000000000 */
[----:B------:R-:W1:Y:S01]  /*2c10*/  MUFU.EX2 R49, R49 ;  /* 0x0000003100317308 */ /* 0x000e620000000800 */
[----:B---3--:R-:W-:-:S04]  /*2c20*/  FADD R58, R45, R58 ;  /* 0x0000003a2d3a7221 */ /* 0x008fc80000000000 */
[----:B0-----:R-:W-:-:S03]  /*2c30*/  FADD R59, R43, R58 ;  /* 0x0000003a2b3b7221 */ /* 0x001fc60000000000 */
[----:B------:R-:W0:Y:S01]  /*2c40*/  MUFU.EX2 R47, R47 ;  /* 0x0000002f002f7308 */ /* 0x000e220000000800 */
[----:B------:R-:W-:Y:S01]  /*2c50*/  FMUL R5, R5, 1.4426950216293334961 ;  /* 0x3fb8aa3b05057820 */ /* 0x000fe20000400000 */
[----:B------:R-:W-:-:S04]  /*2c60*/  FADD R59, R48, R59 ;  /* 0x0000003b303b7221 */ /* 0x000fc80000000000 */
[----:B------:R-:W-:Y:S02]  /*2c70*/  FADD R98, R46, R59 ;  /* 0x0000003b2e627221 */ /* 0x000fe40000000000 */
[----:B------:R3:W-:Y:S02]  /*2c80*/  MUFU.EX2 R54, R5 ;  /* 0x0000000500367308 */ /* 0x0007e40000000800 */
[----:B-1----:R-:W-:-:S06]  /*2c90*/  FADD R98, R49, R98 ;  /* 0x0000006231627221 */ /* 0x002fcc0000000000 */
[----:B------:R-:W1:Y:S01]  /*2ca0*/  MUFU.EX2 R53, R53 ;  /* 0x0000003500357308 */ /* 0x000e620000000800 */
[----:B---3--:R-:W-:-:S04]  /*2cb0*/  FFMA R5, R60, UR8, -R104 ;  /* 0x000000083c057c23 */ /* 0x008fc80008000868 */
[----:B------:R-:W-:Y:S01]  /*2cc0*/  FMUL R58, R5, 1.4426950216293334961 ;  /* 0x3fb8aa3b053a7820 */ /* 0x000fe20000400000 */
[----:B0-----:R-:W-:Y:S02]  /*2cd0*/  FADD R5, R47, R98 ;  /* 0x000000622f057221 */ /* 0x001fe40000000000 */
[----:B------:R-:W0:Y:S02]  /*2ce0*/  MUFU.EX2 R51, R51 ;  /* 0x0000003300337308 */ /* 0x000e240000000800 */
[----:B------:R-:W-:Y:S01]  /*2cf0*/  FADD R97, R52, R5 ;  /* 0x0000000534617221 */ /* 0x000fe20000000000 */
[----:B------:R-:W-:-:S03]  /*2d00*/  F2FP.F16.F32.PACK_AB R5, R69, R6 ;  /* 0x000000064505723e */ /* 0x000fc600000000ff */
[----:B------:R-:W-:Y:S02]  /*2d10*/  FADD R6, R50, R97 ;  /* 0x0000006132067221 */ /* 0x000fe40000000000 */
[----:B------:R-:W3:Y:S01]  /*2d20*/  MUFU.EX2 R57, R57 ;  /* 0x0000003900397308 */ /* 0x000ee20000000800 */
[----:B------:R-:W-:Y:S01]  /*2d30*/  FMUL R59, R61, 1.4426950216293334961 ;  /* 0x3fb8aa3b3d3b7820 */ /* 0x000fe20000400000 */
[----:B-1----:R-:W-:Y:S01]  /*2d40*/  FADD R6, R53, R6 ;  /* 0x0000000635067221 */ /* 0x002fe20000000000 */
[----:B------:R-:W-:Y:S01]  /*2d50*/  FMUL R61, R62, 1.4426950216293334961 ;  /* 0x3fb8aa3b3e3d7820 */ /* 0x000fe20000400000 */
[----:B------:R-:W-:Y:S01]  /*2d60*/  LOP3.LUT R69, R0, 0x40, RZ, 0xc0, !PT ;  /* 0x0000004000457812 */ /* 0x000fe200078ec0ff */
[----:B------:R-:W-:-:S03]  /*2d70*/  FMUL R62, R63, 1.4426950216293334961 ;  /* 0x3fb8aa3b3f3e7820 */ /* 0x000fc60000400000 */
[----:B------:R-:W1:Y:S01]  /*2d80*/  MUFU.EX2 R55, R55 ;  /* 0x0000003700377308 */ /* 0x000e620000000800 */
[----:B0-----:R-:W-:Y:S01]  /*2d90*/  FADD R63, R51, R6 ;  /* 0x00000006333f7221 */ /* 0x001fe20000000000 */
[----:B------:R-:W-:-:S03]  /*2da0*/  LEA R68, R69, R68, 0x5 ;  /* 0x0000004445447211 */ /* 0x000fc600078e28ff */
[----:B------:R-:W-:-:S03]  /*2db0*/  FADD R69, R56, R63 ;  /* 0x0000003f38457221 */ /* 0x000fc60000000000 */
[----:B------:R-:W0:Y:S01]  /*2dc0*/  MUFU.EX2 R60, R96 ;  /* 0x00000060003c7308 */ /* 0x000e220000000800 */
[----:B------:R-:W-:Y:S01]  /*2dd0*/  FMUL R63, R64, 1.4426950216293334961 ;  /* 0x3fb8aa3b403f7820 */ /* 0x000fe20000400000 */
[----:B------:R-:W-:Y:S01]  /*2de0*/  FADD R64, R54, R69 ;  /* 0x0000004536407221 */ /* 0x000fe20000000000 */
[----:B------:R-:W-:-:S05]  /*2df0*/  F2FP.F16.F32.PACK_AB R6, R8, R7 ;  /* 0x000000070806723e */ /* 0x000fca00000000ff */
[----:B------:R-:W4:Y:S01]  /*2e00*/  MUFU.EX2 R58, R58 ;  /* 0x0000003a003a7308 */ /* 0x000f220000000800 */
[----:B------:R-:W-:Y:S01]  /*2e10*/  F2FP.F16.F32.PACK_AB R8, R12, R11 ;  /* 0x0000000b0c08723e */ /* 0x000fe200000000ff */
[----:B---3--:R-:W-:Y:S01]  /*2e20*/  FADD R12, R57, R64 ;  /* 0x00000040390c7221 */ /* 0x008fe20000000000 */
[----:B------:R-:W-:-:S05]  /*2e30*/  F2FP.F16.F32.PACK_AB R7, R10, R9 ;  /* 0x000000090a07723e */ /* 0x000fca00000000ff */
[----:B------:R-:W3:Y:S01]  /*2e40*/  MUFU.EX2 R59, R59 ;  /* 0x0000003b003b7308 */ /* 0x000ee20000000800 */
[----:B------:R-:W-:Y:S01]  /*2e50*/  F2FP.F16.F32.PACK_AB R9, R14, R13 ;  /* 0x0000000d0e09723e */ /* 0x000fe200000000ff */
[----:B-1----:R-:W-:Y:S01]  /*2e60*/  FADD R13, R55, R12 ;  /* 0x0000000c370d7221 */ /* 0x002fe20000000000 */
[----:B------:R-:W-:-:S05]  /*2e70*/  F2FP.F16.F32.PACK_AB R10, R16, R15 ;  /* 0x0000000f100a723e */ /* 0x000fca00000000ff */
[----:B------:R-:W1:Y:S01]  /*2e80*/  MUFU.EX2 R61, R61 ;  /* 0x0000003d003d7308 */ /* 0x000e620000000800 */
[----:B0-----:R-:W-:Y:S01]  /*2e90*/  FADD R15, R60, R13 ;  /* 0x0000000d3c0f7221 */ /* 0x001fe20000000000 */
[----:B------:R-:W-:Y:S01]  /*2ea0*/  FMUL R64, R65, 1.4426950216293334961 ;  /* 0x3fb8aa3b41407820 */ /* 0x000fe20000400000 */
[----:B------:R-:W-:-:S05]  /*2eb0*/  F2FP.F16.F32.PACK_AB R11, R18, R17 ;  /* 0x00000011120b723e */ /* 0x000fca00000000ff */
[----:B------:R-:W0:Y:S01]  /*2ec0*/  MUFU.EX2 R62, R62 ;  /* 0x0000003e003e7308 */ /* 0x000e220000000800 */
[----:B----4-:R-:W-:Y:S01]  /*2ed0*/  FADD R18, R58, R15 ;  /* 0x0000000f3a127221 */ /* 0x010fe20000000000 */
[----:B------:R-:W-:-:S06]  /*2ee0*/  F2FP.F16.F32.PACK_AB R12, R20, R19 ;  /* 0x00000013140c723e */ /* 0x000fcc00000000ff */
[----:B------:R-:W4:Y:S01]  /*2ef0*/  MUFU.EX2 R63, R63 ;  /* 0x0000003f003f7308 */ /* 0x000f220000000800 */
[----:B---3--:R-:W-:Y:S01]  /*2f00*/  FADD R20, R59, R18 ;  /* 0x000000123b147221 */ /* 0x008fe20000000000 */
[----:B------:R-:W-:-:S06]  /*2f10*/  F2FP.F16.F32.PACK_AB R13, R22, R21 ;  /* 0x00000015160d723e */ /* 0x000fcc00000000ff */
[----:B------:R-:W3:Y:S01]  /*2f20*/  MUFU.EX2 R64, R64 ;  /* 0x0000004000407308 */ /* 0x000ee20000000800 */
[----:B-1----:R-:W-:Y:S01]  /*2f30*/  FADD R21, R61, R20 ;  /* 0x000000143d157221 */ /* 0x002fe20000000000 */
[----:B------:R-:W-:-:S06]  /*2f40*/  F2FP.F16.F32.PACK_AB R14, R24, R23 ;  /* 0x00000017180e723e */ /* 0x000fcc00000000ff */
[----:B------:R-:W1:Y:S01]  /*2f50*/  MUFU.EX2 R66, R66 ;  /* 0x0000004200427308 */ /* 0x000e620000000800 */
[----:B0-----:R-:W-:Y:S01]  /*2f60*/  FADD R24, R62, R21 ;  /* 0x000000153e187221 */ /* 0x001fe20000000000 */
[----:B------:R-:W-:-:S06]  /*2f70*/  F2FP.F16.F32.PACK_AB R16, R28, R27 ;  /* 0x0000001b1c10723e */ /* 0x000fcc00000000ff */
[----:B------:R-:W0:Y:S01]  /*2f80*/  MUFU.EX2 R67, R67 ;  /* 0x0000004300437308 */ /* 0x000e220000000800 */
[----:B----4-:R-:W-:Y:S01]  /*2f90*/  FADD R27, R63, R24 ;  /* 0x000000183f1b7221 */ /* 0x010fe20000000000 */
[----:B------:R-:W-:-:S03]  /*2fa0*/  F2FP.F16.F32.PACK_AB R18, R32, R31 ;  /* 0x0000001f2012723e */ /* 0x000fc600000000ff */
[----:B---3--:R-:W-:Y:S01]  /*2fb0*/  FADD R31, R64, R27 ;  /* 0x0000001b401f7221 */ /* 0x008fe20000000000 */
[----:B------:R-:W-:-:S03]  /*2fc0*/  F2FP.F16.F32.PACK_AB R20, R37, R34 ;  /* 0x000000222514723e */ /* 0x000fc600000000ff */
[----:B-1----:R-:W-:Y:S01]  /*2fd0*/  FADD R34, R66, R31 ;  /* 0x0000001f42227221 */ /* 0x002fe20000000000 */
[----:B------:R-:W-:-:S03]  /*2fe0*/  F2FP.F16.F32.PACK_AB R19, R36, R33 ;  /* 0x000000212413723e */ /* 0x000fc600000000ff */
[----:B0-----:R-:W-:Y:S01]  /*2ff0*/  FADD R36, R67, R34 ;  /* 0x0000002243247221 */ /* 0x001fe20000000000 */
[----:B------:R-:W-:Y:S02]  /*3000*/  F2FP.F16.F32.PACK_AB R15, R26, R25 ;  /* 0x000000191a0f723e */ /* 0x000fe400000000ff */
[----:B------:R-:W-:Y:S02]  /*3010*/  F2FP.F16.F32.PACK_AB R17, R30, R29 ;  /* 0x0000001d1e11723e */ /* 0x000fe400000000ff */
[----:B------:R2:W0:Y:S01]  /*3020*/  SHFL.BFLY PT, R37, R36, 0x10, 0x1f ;  /* 0x0e001f0024257f89 */ /* 0x00042200000e0000 */
[----:B------:R-:W-:Y:S02]  /*3030*/  F2FP.F16.F32.PACK_AB R21, R40, R35 ;  /* 0x000000232815723e */ /* 0x000fe400000000ff */
[----:B------:R-:W-:Y:S02]  /*3040*/  F2FP.F16.F32.PACK_AB R22, R41, R38 ;  /* 0x000000262916723e */ /* 0x000fe400000000ff */
[----:B------:R-:W-:-:S02]  /*3050*/  F2FP.F16.F32.PACK_AB R23, R44, R39 ;  /* 0x000000272c17723e */ /* 0x000fc400000000ff */
[----:B------:R-:W-:Y:S02]  /*3060*/  F2FP.F16.F32.PACK_AB R24, R45, R42 ;  /* 0x0000002a2d18723e */ /* 0x000fe400000000ff */
[----:B------:R-:W-:Y:S02]  /*3070*/  F2FP.F16.F32.PACK_AB R25, R48, R43 ;  /* 0x0000002b3019723e */ /* 0x000fe400000000ff */
[----:B------:R-:W-:Y:S02]  /*3080*/  F2FP.F16.F32.PACK_AB R26, R49, R46 ;  /* 0x0000002e311a723e */ /* 0x000fe400000000ff */
        /* <DEDUP_REMOVED lines=9> */
[----:B------:R-:W-:Y:S01]  /*3120*/  LOP3.LUT R69, R68, 0x10, RZ, 0x3c, !PT ;  /* 0x0000001044457812 */ /* 0x000fe200078e3cff */
[----:B0-2---:R-:W-:Y:S06]  /*3130*/  @!P2 BRA `(.L_x_9) ;  /* 0x000000000008a947 */ /* 0x005fec0003800000 */
[----:B------:R0:W-:Y:S01]  /*3140*/  STTM.16dp32bit_t0_t15.x32 tmem[UR13+0x10], R4 ;  /* 0x00001004000079ed */ /* 0x0001e20008a8000d */
[----:B------:R0:W-:Y:S02]  /*3150*/  STTM.16dp32bit_t16_t31.x32 tmem[UR13+0x30], R4 ;  /* 0x00003004000079ed */ /* 0x0001e40008aa000d */
.L_x_9:
[C---:B------:R-:W-:Y:S01]  /*3160*/  LOP3.LUT R96, R68.reuse, 0x20, RZ, 0x3c, !PT ;  /* 0x0000002044607812 */ /* 0x040fe200078e3cff */
[----:B-----5:R-:W-:Y:S01]  /*3170*/  STS.U16 [R68+UR12], R155 ;  /* 0x0000009b44007988 */ /* 0x020fe2000800040c */
[----:B------:R-:W-:Y:S01]  /*3180*/  LOP3.LUT R97, R68, 0x30, RZ, 0x3c, !PT ;  /* 0x0000003044617812 */ /* 0x000fe200078e3cff */
[----:B0-----:R-:W-:Y:S01]  /*3190*/  FADD R4, -R104, -INF ;  /* 0xff80000068047421 */ /* 0x001fe20000000100 */
[C---:B------:R-:W-:Y:S01]  /*31a0*/  LOP3.LUT R98, R68.reuse, 0x40, RZ, 0x3c, !PT ;  /* 0x0000004044627812 */ /* 0x040fe200078e3cff */
[----:B------:R0:W-:Y:S01]  /*31b0*/  STS.U16 [R68+UR12+0x400], R101 ;  /* 0x0004006544007988 */ /* 0x0001e2000800040c */
[----:B------:R-:W-:Y:S01]  /*31c0*/  LOP3.LUT R99, R68, 0x50, RZ, 0x3c, !PT ;  /* 0x0000005044637812 */ /* 0x000fe200078e3cff */
[----:B------:R-:W-:Y:S01]  /*31d0*/  FMUL R12, R4, 1.4426950216293334961 ;  /* 0x3fb8aa3b040c7820 */ /* 0x000fe20000400000 */
[----:B------:R-:W-:Y:S01]  /*31e0*/  UIADD3 UR15, UPT, UPT, UR15, -0x80, URZ ;  /* 0xffffff800f0f7890 */ /* 0x000fe2000fffe0ff */
[----:B------:R1:W-:Y:S04]  /*31f0*/  STS.U16 [R69+UR12+0x80], R100 ;  /* 0x0000806445007988 */ /* 0x0003e8000800040c */
[----:B------:R2:W-:Y:S01]  /*3200*/  STS.U16 [R69+UR12+0x480], R150 ;  /* 0x0004809645007988 */ /* 0x0005e2000800040c */
[----:B------:R-:W3:Y:S01]  /*3210*/  MUFU.EX2 R12, R12 ;  /* 0x0000000c000c7308 */ /* 0x000ee20000000800 */
[----:B0-----:R-:W-:-:S02]  /*3220*/  LOP3.LUT R101, R68, 0x70, RZ, 0x3c, !PT ;  /* 0x0000007044657812 */ /* 0x001fc400078e3cff */
[----:B------:R2:W-:Y:S01]  /*3230*/  STS.U16 [R96+UR12+0x100], R153 ;  /* 0x0001009960007988 */ /* 0x0005e2000800040c */
[----:B-1----:R-:W-:-:S03]  /*3240*/  LOP3.LUT R100, R68, 0x60, RZ, 0x3c, !PT ;  /* 0x0000006044647812 */ /* 0x002fc600078e3cff */
        /* <DEDUP_REMOVED lines=11> */
[----:B------:R-:W0:Y:S02]  /*3300*/  FENCE.VIEW.ASYNC.T ;  /* 0x00000000000073c6 */ /* 0x000e240000000200 */
[----:B0-----:R-:W-:Y:S06]  /*3310*/  BAR.SYNC.DEFER_BLOCKING 0x0 ;  /* 0x0000000000007b1d */ /* 0x001fec0000010000 */
[----:B------:R-:W0:Y:S01]  /*3320*/  LDTM.16dp32bit_t0_t15.x8 R4, tmem[UR13] ;  /* 0x0000000d000479ee */ /* 0x000e220008980000 */
[----:B------:R-:W1:Y:S01]  /*3330*/  LDTM.16dp32bit_t16_t31.x8 R4, tmem[UR13+0x8] ;  /* 0x0000080d000479ee */ /* 0x000e6200089a0000 */
[----:B------:R-:W-:Y:S01]  /*3340*/  NOP ;  /* 0x0000000000007918 */ /* 0x000fe20000000000 */
[----:B--23--:R-:W-:Y:S05]  /*3350*/  @!P2 BRA `(.L_x_10) ;  /* 0x000000000028a947 */ /* 0x00cfea0003800000 */
[C---:B01----:R-:W-:Y:S01]  /*3360*/  FMUL R4, R12.reuse, R4 ;  /* 0x000000040c047220 */ /* 0x043fe20000400000 */
[C---:B------:R-:W-:Y:S01]  /*3370*/  FMUL R5, R12.reuse, R5 ;  /* 0x000000050c057220 */ /* 0x040fe20000400000 */
[C---:B------:R-:W-:Y:S01]  /*3380*/  FMUL R6, R12.reuse, R6 ;  /* 0x000000060c067220 */ /* 0x040fe20000400000 */
[C---:B------:R-:W-:Y:S01]  /*3390*/  FMUL R7, R12.reuse, R7 ;  /* 0x000000070c077220 */ /* 0x040fe20000400000 */
[C---:B------:R-:W-:Y:S01]  /*33a0*/  FMUL R8, R12.reuse, R8 ;  /* 0x000000080c087220 */ /* 0x040fe20000400000 */
[C---:B------:R-:W-:Y:S01]  /*33b0*/  FMUL R9, R12.reuse, R9 ;  /* 0x000000090c097220 */ /* 0x040fe20000400000 */
[C---:B------:R-:W-:Y:S01]  /*33c0*/  FMUL R10, R12.reuse, R10 ;  /* 0x0000000a0c0a7220 */ /* 0x040fe20000400000 */
[----:B------:R-:W-:-:S04]  /*33d0*/  FMUL R11, R12, R11 ;  /* 0x0000000b0c0b7220 */ /* 0x000fc80000400000 */
[----:B------:R2:W-:Y:S01]  /*33e0*/  STTM.16dp32bit_t0_t15.x8 tmem[UR13], R4 ;  /* 0x00000004000079ed */ /* 0x0005e2000898000d */
[----:B------:R2:W-:Y:S02]  /*33f0*/  STTM.16dp32bit_t16_t31.x8 tmem[UR13+0x8], R4 ;  /* 0x00000804000079ed */ /* 0x0005e400089a000d */
.L_x_10:
[----:B-1----:R-:W1:Y:S02]  /*3400*/  FENCE.VIEW.ASYNC.T ;  /* 0x00000000000073c6 */ /* 0x002e640000000200 */
[----:B-1----:R-:W-:Y:S01]  /*3410*/  BAR.SYNC.DEFER_BLOCKING 0x0 ;  /* 0x0000000000007b1d */ /* 0x002fe20000010000 */
[----:B------:R-:W-:Y:S01]  /*3420*/  FADD R37, R36, R37 ;  /* 0x0000002524257221 */ /* 0x000fe20000000000 */
[----:B------:R-:W-:Y:S02]  /*3430*/  UISETP.GE.AND UP1, UPT, UR15, 0x1, UPT ;  /* 0x000000010f00788c */ /* 0x000fe4000bf26270 */
[----:B------:R-:W-:Y:S01]  /*3440*/  UIADD3 UR16, UPT, UPT, UR11, 0x10, URZ ;  /* 0x000000100b107890 */ /* 0x000fe2000fffe0ff */
[----:B------:R-:W-:Y:S01]  /*3450*/  FADD R37, R12, R37 ;  /* 0x000000250c257221 */ /* 0x000fe20000000000 */
[----:B------:R1:W-:Y:S06]  /*3460*/  MEMBAR.ALL.CTA ;  /* 0x0000000000007992 */ /* 0x0003ec0000008000 */
[----:B-1----:R-:W1:Y:S02]  /*3470*/  FENCE.VIEW.ASYNC.S ;  /* 0x00000000000073c6 */ /* 0x002e640000000000 */
[----:B-1----:R-:W-:Y:S06]  /*3480*/  BAR.SYNC.DEFER_BLOCKING 0x0 ;  /* 0x0000000000007b1d */ /* 0x002fec0000010000 */
[----:B------:R-:W-:Y:S05]  /*3490*/  @!P3 BRA `(.L_x_11) ;  /* 0x0000000000c0b947 */ /* 0x000fea0003800000 */
[----:B------:R-:W-:Y:S01]  /*34a0*/  USHF.R.U32.HI UR8, URZ, 0x4, UR12 ;  /* 0x00000004ff087899 */ /* 0x000fe2000801160c */
[----:B------:R-:W-:Y:S01]  /*34b0*/  UMOV UR4, URZ ;  /* 0x000000ff00047c82 */ /* 0x000fe20008000000 */
[----:B------:R-:W-:Y:S02]  /*34c0*/  UMOV UR5, URZ ;  /* 0x000000ff00057c82 */ /* 0x000fe40008000000 */
[----:B------:R-:W-:Y:S02]  /*34d0*/  USGXT.U32 UR8, UR8, 0xe ;  /* 0x0000000e0808789a */ /* 0x000fe40008000000 */
[----:B------:R-:W-:Y:S02]  /*34e0*/  UIADD3 UR7, UPT, UPT, UR11, 0x18, URZ ;  /* 0x000000180b077890 */ /* 0x000fe4000fffe0ff */
[----:B------:R-:W-:Y:S02]  /*34f0*/  UIADD3 UR38, UP2, UPT, UR8, 0x2, URZ ;  /* 0x0000000208267890 */ /* 0x000fe4000ff5e0ff */
[----:B------:R-:W-:-:S02]  /*3500*/  UIADD3 UR18, UPT, UPT, UR11, 0x20, URZ ;  /* 0x000000200b127890 */ /* 0x000fc4000fffe0ff */
[----:B------:R-:W-:Y:S02]  /*3510*/  UIADD3.X UR39, UPT, UPT, UR4, 0x40004040, URZ, UP2, !UPT ;  /* 0x4000404004277890 */ /* 0x000fe400097fe4ff */
[----:B------:R-:W-:Y:S01]  /*3520*/  UIADD3 UR31, UPT, UPT, UR11, 0x28, URZ ;  /* 0x000000280b1f7890 */ /* 0x000fe2000fffe0ff */
[----:B------:R-:W-:Y:S01]  /*3530*/  UMOV UR4, UR14 ;  /* 0x0000000e00047c82 */ /* 0x000fe20008000000 */
[----:B------:R-:W-:Y:S01]  /*3540*/  UIADD3.64 UR42, UPT, UPT, UR38, 0x4, URZ ;  /* 0x00000004262a7897 */ /* 0x000fe2000fffe0ff */
[----:B------:R-:W-:Y:S01]  /*3550*/  UMOV UR56, UR4 ;  /* 0x0000000400387c82 */ /* 0x000fe20008000000 */
[----:B------:R-:W-:Y:S02]  /*3560*/  UIADD3.64 UR4, UPT, UPT, UR38, 0x2, URZ ;  /* 0x0000000226047897 */ /* 0x000fe4000fffe0ff */
[----:B------:R-:W-:Y:S02]  /*3570*/  UIADD3 UR46, UPT, UPT, UR11, 0x30, URZ ;  /* 0x000000300b2e7890 */ /* 0x000fe4000fffe0ff */
[----:B------:R-:W-:-:S02]  /*3580*/  UIADD3.64 UR44, UPT, UPT, UR38, 0x7e, URZ ;  /* 0x0000007e262c7897 */ /* 0x000fc4000fffe0ff */
[----:B------:R-:W-:Y:S02]  /*3590*/  UIADD3 UR47, UPT, UPT, UR11, 0x38, URZ ;  /* 0x000000380b2f7890 */ /* 0x000fe4000fffe0ff */
[----:B------:R-:W-:Y:S02]  /*35a0*/  UIADD3.64 UR48, UPT, UPT, UR38, 0x80, URZ ;  /* 0x0000008026307897 */ /* 0x000fe4000fffe0ff */
[----:B------:R-:W-:Y:S02]  /*35b0*/  UIADD3 UR52, UPT, UPT, UR11, 0x40, URZ ;  /* 0x000000400b347890 */ /* 0x000fe4000fffe0ff */
[----:B------:R-:W-:Y:S01]  /*35c0*/  UIADD3.64 UR50, UPT, UPT, UR38, 0x82, URZ ;  /* 0x0000008226327897 */ /* 0x000fe2000fffe0ff */
[----:B------:R-:W-:Y:S01]  /*35d0*/  UMOV UR32, 0x0 ;  /* 0x0000000000207882 */ /* 0x000fe20000000000 */
[----:B------:R-:W-:Y:S01]  /*35e0*/  UMOV UR33, 0x4040010 ;  /* 0x0404001000217882 */ /* 0x000fe20000000000 */
[----:B------:R-:W-:Y:S02]  /*35f0*/  UIADD3 UR53, UPT, UPT, UR11, 0x48, URZ ;  /* 0x000000480b357890 */ /* 0x000fe4000fffe0ff */
[----:B------:R-:W-:Y:S01]  /*3600*/  UIADD3.64 UR54, UPT, UPT, UR38, 0x84, URZ ;  /* 0x0000008426367897 */ /* 0x000fe2000fffe0ff */
[----:B------:R-:W-:Y:S01]  /*3610*/  UMOV UR9, 0x40004040 ;  /* 0x4000404000097882 */ /* 0x000fe20000000000 */
[----:B------:R-:W-:Y:S01]  /*3620*/  UMOV UR28, 0x0 ;  /* 0x00000000001c7882 */ /* 0x000fe20000000000 */
[----:B------:R-:W-:Y:S01]  /*3630*/  UMOV UR29, 0x4040010 ;  /* 0x04040010001d7882 */ /* 0x000fe20000000000 */
[----:B------:R-:W-:Y:S01]  /*3640*/  UMOV UR24, 0x0 ;  /* 0x0000000000187882 */ /* 0x000fe20000000000 */
[----:B------:R-:W-:Y:S01]  /*3650*/  UMOV UR25, 0x4040010 ;  /* 0x0404001000197882 */ /* 0x000fe20000000000 */
[----:B------:R1:W-:Y:S01]  /*3660*/  UTCHMMA tmem[UR16], gdesc[UR8], tmem[UR11], tmem[UR32], idesc[UR33], UPT ;  /* 0x00ff2008100079ea */ /* 0x0003e2000b80000b */
        /* <DEDUP_REMOVED lines=15> */
[----:B------:R1:W-:Y:S01]  /*3760*/  UTCHMMA tmem[UR52], gdesc[UR50], tmem[UR11], tmem[UR34], idesc[UR35], UPT ;  /* 0x00ff2232340079ea */ /* 0x0003e2000b80000b */
[----:B------:R1:W-:Y:S01]  /*3770*/  UTCHMMA tmem[UR53], gdesc[UR54], tmem[UR11], tmem[UR40], idesc[UR41], UPT ;  /* 0x00ff2836350079ea */ /* 0x0003e2000b80000b */
[----:B------:R1:W-:Y:S01]  /*3780*/  UTCBAR [UR56], URZ ;  /* 0x000000ff380073e9 */ /* 0x0003e200080000ff */
[----:B------:R-:W-:Y:S01]  /*3790*/  NOP ;  /* 0x0000000000007918 */ /* 0x000fe20000000000 */
.L_x_11:
[----:B------:R-:W-:Y:S01]  /*37a0*/  FSEL R104, R104, -INF , P2 ;  /* 0xff80000068687808 */ /* 0x000fe20001000000 */
[----:B-1----:R-:W-:Y:S01]  /*37b0*/  UMOV UR7, URZ ;  /* 0x000000ff00077c82 */ /* 0x002fe20008000000 */
[----:B------:R-:W-:Y:S01]  /*37c0*/  FSEL R114, R37, 1, P2 ;  /* 0x3f80000025727808 */ /* 0x000fe20001000000 */
[----:B------:R-:W-:Y:S06]  /*37d0*/  BRA.U !UP1, `(.L_x_12) ;  /* 0x0000002509bc7547 */ /* 0x000fec000b800000 */
[----:B------:R-:W-:Y:S01]  /*37e0*/  UIADD3 UR4, UPT, UPT, UR12, 0x2000, URZ ;  /* 0x000020000c047890 */ /* 0x000fe2000fffe0ff */
[----:B------:R-:W-:Y:S01]  /*37f0*/  SHF.L.U32 R105, R105, 0x7, RZ ;  /* 0x0000000769697819 */ /* 0x000fe200000006ff */
[----:B------:R-:W-:Y:S01]  /*3800*/  USHF.L.U32 UR17, UR17, 0x7, URZ ;  /* 0x0000000711117899 */ /* 0x000fe200080006ff */
[----:B------:R-:W-:Y:S01]  /*3810*/  HFMA2 R116, -RZ, RZ, 0, 0 ;  /* 0x00000000ff747431 */ /* 0x000fe200000001ff */
[----:B------:R-:W-:Y:S01]  /*3820*/  USHF.R.U32.HI UR4, URZ, 0x4, UR4 ;  /* 0x00000004ff047899 */ /* 0x000fe20008011604 */
[----:B------:R-:W-:Y:S01]  /*3830*/  MOV R135, R104 ;  /* 0x0000006800877202 */ /* 0x000fe20000000f00 */
[----:B------:R-:W-:Y:S01]  /*3840*/  UIADD3 UR5, UPT, UPT, UR12, 0x3000, URZ ;  /* 0x000030000c057890 */ /* 0x000fe2000fffe0ff */
[----:B------:R-:W-:Y:S01]  /*3850*/  MOV R115, R105 ;  /* 0x0000006900737202 */ /* 0x000fe20000000f00 */
[----:B------:R-:W-:Y:S01]  /*3860*/  USGXT.U32 UR18, UR4, 0xe ;  /* 0x0000000e0412789a */ /* 0x000fe20008000000 */
[----:B------:R-:W-:Y:S01]  /*3870*/  MOV R117, UR17 ;  /* 0x0000001100757c02 */ /* 0x000fe20008000f00 */
[----:B------:R-:W-:-:S02]  /*3880*/  USHF.R.U32.HI UR20, URZ, 0x4, UR6 ;  /* 0x00000004ff147899 */ /* 0x000fc40008011606 */
[----:B------:R-:W-:Y:S01]  /*3890*/  UIADD3 UR28, UP2, UPT, UR18, 0x2, URZ ;  /* 0x00000002121c7890 */ /* 0x000fe2000ff5e0ff */
[----:B------:R-:W-:Y:S01]  /*38a0*/  UMOV UR4, URZ ;  /* 0x000000ff00047c82 */ /* 0x000fe20008000000 */
[----:B------:R-:W-:Y:S02]  /*38b0*/  USHF.R.U32.HI UR5, URZ, 0x4, UR5 ;  /* 0x00000004ff057899 */ /* 0x000fe40008011605 */
[----:B------:R-:W-:Y:S02]  /*38c0*/  UIADD3.X UR29, UPT, UPT, UR4, 0x40004040, URZ, UP2, !UPT ;  /* 0x40004040041d7890 */ /* 0x000fe400097fe4ff */
[----:B------:R-:W-:Y:S01]  /*38d0*/  UISETP.NE.U32.AND UP1, UPT, UR19, URZ, UPT ;  /* 0x000000ff1300728c */ /* 0x000fe2000bf25070 */
[----:B------:R-:W1:Y:S01]  /*38e0*/  LDCU UR31, c[0x0][0x3a8] ;  /* 0x00007500ff1f77ac */ /* 0x000e620008000800 */
[----:B------:R-:W-:Y:S02]  /*38f0*/  USGXT.U32 UR20, UR20, 0xe ;  /* 0x0000000e1414789a */ /* 0x000fe40008000000 */
[----:B------:R-:W-:-:S02]  /*3900*/  USGXT.U32 UR22, UR5, 0xe ;  /* 0x0000000e0516789a */ /* 0x000fc40008000000 */
[----:B------:R-:W-:Y:S02]  /*3910*/  UIADD3.64 UR32, UPT, UPT, UR28, 0x2, URZ ;  /* 0x000000021c207897 */ /* 0x000fe4000fffe0ff */
[----:B------:R-:W-:Y:S02]  /*3920*/  UIADD3.64 UR34, UPT, UPT, UR28, 0x4, URZ ;  /* 0x000000041c227897 */ /* 0x000fe4000fffe0ff */
[----:B------:R-:W-:Y:S02]  /*3930*/  UIADD3.64 UR36, UPT, UPT, UR28, 0x7e, URZ ;  /* 0x0000007e1c247897 */ /* 0x000fe4000fffe0ff */
[----:B------:R-:W-:Y:S02]  /*3940*/  UIADD3.64 UR38, UPT, UPT, UR28, 0x80, URZ ;  /* 0x000000801c267897 */ /* 0x000fe4000fffe0ff */
[----:B------:R-:W-:Y:S02]  /*3950*/  UIADD3.64 UR40, UPT, UPT, UR28, 0x82, URZ ;  /* 0x000000821c287897 */ /* 0x000fe4000fffe0ff */
[----:B------:R-:W-:Y:S01]  /*3960*/  UIADD3.64 UR42, UPT, UPT, UR28, 0x84, URZ ;  /* 0x000000841c2a7897 */ /* 0x000fe2000fffe0ff */
[----:B------:R-:W-:Y:S01]  /*3970*/  UMOV UR21, 0x1 ;  /* 0x0000000100157882 */ /* 0x000fe20000000000 */
[----:B------:R-:W-:-:S10]  /*3980*/  UMOV UR6, URZ ;  /* 0x000000ff00067c82 */ /* 0x000fd40008000000 */
.L_x_17:
[----:B0-2---:R-:W-:-:S04]  /*3990*/  IMAD.WIDE R4, R115, 0x2, R108 ;  /* 0x0000000273047825 */ /* 0x005fc800078e026c */
[C---:B------:R-:W-:Y:S01]  /*39a0*/  IMAD.WIDE R6, R115.reuse, 0x2, R106 ;  /* 0x0000000273067825 */ /* 0x040fe200078e026a */
[----:B------:R0:W2:Y:S03]  /*39b0*/  LDG.E.U16 R22, desc[UR26][R4.64] ;  /* 0x0000001a04167981 */ /* 0x0000a6000c1e1500 */
[C---:B------:R-:W-:Y:S01]  /*39c0*/  IMAD.WIDE R8, R115.reuse, 0x2, R102 ;  /* 0x0000000273087825 */ /* 0x040fe200078e0266 */
[----:B------:R3:W4:Y:S03]  /*39d0*/  LDG.E.U16 R24, desc[UR26][R6.64] ;  /* 0x0000001a06187981 */ /* 0x000726000c1e1500 */
        /* <DEDUP_REMOVED lines=10> */
[----:B0-----:R-:W-:-:S02]  /*3a80*/  IMAD.WIDE R4, R115, 0x2, R84 ;  /* 0x0000000273047825 */ /* 0x001fc400078e0254 */
[----:B------:R-:W4:Y:S02]  /*3a90*/  LDG.E.U16 R18, desc[UR26][R18.64] ;  /* 0x0000001a12127981 */ /* 0x000f24000c1e1500 */
[C---:B---3--:R-:W-:Y:S02]  /*3aa0*/  IMAD.WIDE R6, R115.reuse, 0x2, R82 ;  /* 0x0000000273067825 */ /* 0x048fe400078e0252 */
[----:B------:R-:W3:Y:S02]  /*3ab0*/  LDG.E.U16 R4, desc[UR26][R4.64] ;  /* 0x0000001a04047981 */ /* 0x000ee4000c1e1500 */
[C---:B------:R-:W-:Y:S02]  /*3ac0*/  IMAD.WIDE R20, R115.reuse, 0x2, R80 ;  /* 0x0000000273147825 */ /* 0x040fe400078e0250 */
[----:B------:R-:W3:Y:S02]  /*3ad0*/  LDG.E.U16 R6, desc[UR26][R6.64] ;  /* 0x0000001a06067981 */ /* 0x000ee4000c1e1500 */
[----:B-----5:R-:W-:-:S02]  /*3ae0*/  IMAD.WIDE R8, R115, 0x2, R78 ;  /* 0x0000000273087825 */ /* 0x020fc400078e024e */
[----:B------:R-:W5:Y:S02]  /*3af0*/  LDG.E.U16 R20, desc[UR26][R20.64] ;  /* 0x0000001a14147981 */ /* 0x000f64000c1e1500 */
[C---:B-1----:R-:W-:Y:S02]  /*3b00*/  IMAD.WIDE R10, R115.reuse, 0x2, R76 ;  /* 0x00000002730a7825 */ /* 0x042fe400078e024c */
[----:B------:R-:W5:Y:S02]  /*3b10*/  LDG.E.U16 R8, desc[UR26][R8.64] ;  /* 0x0000001a08087981 */ /* 0x000f64000c1e1500 */
[C---:B------:R-:W-:Y:S02]  /*3b20*/  IMAD.WIDE R12, R115.reuse, 0x2, R74 ;  /* 0x00000002730c7825 */ /* 0x040fe400078e024a */
[----:B------:R-:W5:Y:S02]  /*3b30*/  LDG.E.U16 R10, desc[UR26][R10.64] ;  /* 0x0000001a0a0a7981 */ /* 0x000f64000c1e1500 */
[----:B------:R-:W-:-:S02]  /*3b40*/  IMAD.WIDE R14, R115, 0x2, R72 ;  /* 0x00000002730e7825 */ /* 0x000fc400078e0248 */
[----:B------:R-:W5:Y:S02]  /*3b50*/  LDG.E.U16 R12, desc[UR26][R12.64] ;  /* 0x0000001a0c0c7981 */ /* 0x000f64000c1e1500 */
[----:B------:R-:W-:Y:S02]  /*3b60*/  IMAD.WIDE R16, R115, 0x2, R70 ;  /* 0x0000000273107825 */ /* 0x000fe400078e0246 */
[----:B------:R-:W5:Y:S04]  /*3b70*/  LDG.E.U16 R14, desc[UR26][R14.64] ;  /* 0x0000001a0e0e7981 */ /* 0x000f68000c1e1500 */
[----:B------:R-:W5:Y:S01]  /*3b80*/  LDG.E.U16 R16, desc[UR26][R16.64] ;  /* 0x0000001a10107981 */ /* 0x000f62000c1e1500 */
[----:B------:R-:W-:Y:S02]  /*3b90*/  UMOV UR8, 0x1 ;  /* 0x0000000100087882 */ /* 0x000fe40000000000 */
[----:B------:R-:W-:-:S04]  /*3ba0*/  @!UP0 UIADD3 UR8, UPT, UPT, -UR8, 0x100000, URZ ;  /* 0x0010000008088890 */ /* 0x000fc8000fffe1ff */
[----:B------:R-:W-:Y:S02]  /*3bb0*/  @!UP0 USHF.L.U32 UR9, UR8, 0xb, URZ ;  /* 0x0000000b08098899 */ /* 0x000fe400080006ff */
[----:B------:R-:W-:Y:S01]  /*3bc0*/  @!UP0 USHF.L.U32 UR8, UR8, 0x1, URZ ;  /* 0x0000000108088899 */ /* 0x000fe200080006ff */
[----:B------:R-:W-:Y:S01]  /*3bd0*/  VOTEU.ALL UP2, P1 ;  /* 0x0000000000ff7886 */ /* 0x000fe20000840000 */
[----:B--2---:R0:W-:Y:S04]  /*3be0*/  STS.U16 [R3+UR12+0x1000], R22 ;  /* 0x0010001603007988 */ /* 0x0041e8000800040c */
[----:B----4-:R0:W-:Y:S04]  /*3bf0*/  STS.U16 [R3+UR12+0x1100], R24 ;  /* 0x0011001803007988 */ /* 0x0101e8000800040c */
[----:B------:R0:W-:Y:S04]  /*3c00*/  STS.U16 [R3+UR12+0x1200], R26 ;  /* 0x0012001a03007988 */ /* 0x0001e8000800040c */
[----:B------:R0:W-:Y:S04]  /*3c10*/  STS.U16 [R3+UR12+0x1300], R28 ;  /* 0x0013001c03007988 */ /* 0x0001e8000800040c */
[----:B------:R0:W-:Y:S04]  /*3c20*/  STS.U16 [R3+UR12+0x1400], R30 ;  /* 0x0014001e03007988 */ /* 0x0001e8000800040c */
[----:B------:R0:W-:Y:S04]  /*3c30*/  STS.U16 [R3+UR12+0x1500], R32 ;  /* 0x0015002003007988 */ /* 0x0001e8000800040c */
[----:B------:R0:W-:Y:S04]  /*3c40*/  STS.U16 [R3+UR12+0x1600], R34 ;  /* 0x0016002203007988 */ /* 0x0001e8000800040c */
[----:B------:R0:W-:Y:S04]  /*3c50*/  STS.U16 [R3+UR12+0x1700], R18 ;  /* 0x0017001203007988 */ /* 0x0001e8000800040c */
[----:B---3--:R0:W-:Y:S04]  /*3c60*/  STS.U16 [R3+UR12+0x1800], R4 ;  /* 0x0018000403007988 */ /* 0x0081e8000800040c */
[----:B------:R0:W-:Y:S04]  /*3c70*/  STS.U16 [R3+UR12+0x1900], R6 ;  /* 0x0019000603007988 */ /* 0x0001e8000800040c */
[----:B-----5:R0:W-:Y:S04]  /*3c80*/  STS.U16 [R3+UR12+0x1a00], R20 ;  /* 0x001a001403007988 */ /* 0x0201e8000800040c */
[----:B------:R0:W-:Y:S04]  /*3c90*/  STS.U16 [R3+UR12+0x1b00], R8 ;  /* 0x001b000803007988 */ /* 0x0001e8000800040c */
[----:B------:R0:W-:Y:S04]  /*3ca0*/  STS.U16 [R3+UR12+0x1c00], R10 ;  /* 0x001c000a03007988 */ /* 0x0001e8000800040c */
[----:B------:R0:W-:Y:S04]  /*3cb0*/  STS.U16 [R3+UR12+0x1d00], R12 ;  /* 0x001d000c03007988 */ /* 0x0001e8000800040c */
[----:B------:R0:W-:Y:S04]  /*3cc0*/  STS.U16 [R3+UR12+0x1e00], R14 ;  /* 0x001e000e03007988 */ /* 0x0001e8000800040c */
[----:B------:R0:W-:Y:S01]  /*3cd0*/  STS.U16 [R3+UR12+0x1f00], R16 ;  /* 0x001f001003007988 */ /* 0x0001e2000800040c */
[----:B------:R1:W-:Y:S06]  /*3ce0*/  MEMBAR.ALL.CTA ;  /* 0x0000000000007992 */ /* 0x0003ec0000008000 */
[----:B-1----:R-:W-:Y:S04]  /*3cf0*/  FENCE.VIEW.ASYNC.S ;  /* 0x00000000000073c6 */ /* 0x002fe80000000000 */
[----:B------:R-:W1:Y:S02]  /*3d00*/  FENCE.VIEW.ASYNC.S ;  /* 0x00000000000073c6 */ /* 0x000e640000000000 */
[----:B-1----:R0:W1:Y:S02]  /*3d10*/  @!UP2 SYNCS.EXCH.64 URZ, [UR12+0x3810], UR8 ;  /* 0x003810080cffa5b2 */ /* 0x0020640008000100 */
[----:B-1----:R-:W-:Y:S06]  /*3d20*/  BAR.SYNC.DEFER_BLOCKING 0x0 ;  /* 0x0000000000007b1d */ /* 0x002fec0000010000 */
[----:B0-----:R-:W-:Y:S05]  /*3d30*/  BRA.U UP1, `(.L_x_13) ;  /* 0x00000001012c7547 */ /* 0x001fea000b800000 */
[----:B------:R-:W-:Y:S01]  /*3d40*/  UIADD3 UR8, UPT, UPT, UR12, 0x3810, URZ ;  /* 0x000038100c087890 */ /* 0x000fe2000fffe0ff */
[----:B------:R-:W-:Y:S01]  /*3d50*/  UMOV UR9, URZ ;  /* 0x000000ff00097c82 */ /* 0x000fe20008000000 */
[----:B------:R-:W-:Y:S01]  /*3d60*/  UMOV UR23, 0x40004040 ;  /* 0x4000404000177882 */ /* 0x000fe20000000000 */
[----:B------:R-:W-:Y:S01]  /*3d70*/  UMOV UR24, UR20 ;  /* 0x0000001400187c82 */ /* 0x000fe20008000000 */
[----:B------:R-:W-:Y:S01]  /*3d80*/  UMOV UR25, 0xc0004010 ;  /* 0xc000401000197882 */ /* 0x000fe20000000000 */
[----:B------:R-:W-:Y:S01]  /*3d90*/  UMOV UR44, 0x0 ;  /* 0x00000000002c7882 */ /* 0x000fe20000000000 */
[----:B------:R-:W-:Y:S01]  /*3da0*/  UMOV UR45, 0x4208010 ;  /* 0x04208010002d7882 */ /* 0x000fe20000000000 */
[----:B------:R-:W-:Y:S01]  /*3db0*/  UMOV UR8, UR8 ;  /* 0x0000000800087c82 */ /* 0x000fe20008000000 */
[----:B------:R0:W-:Y:S01]  /*3dc0*/  UTCHMMA gdesc[UR22], gdesc[UR24], tmem[UR30], tmem[UR44], idesc[UR45], !UPT ;  /* 0x00ff2c18160075ea */ /* 0x0001e2000f80001e */
[----:B------:R0:W-:Y:S01]  /*3dd0*/  UTCBAR [UR8], URZ ;  /* 0x000000ff080073e9 */ /* 0x0001e200080000ff */
[----:B------:R-:W-:-:S02]  /*3de0*/  NOP ;  /* 0x0000000000007918 */ /* 0x000fc40000000000 */
.L_x_13:
[----:B------:R-:W1:Y:S02]  /*3df0*/  SYNCS.PHASECHK.TRANS64.TRYWAIT P2, [UR12+0x3810], RZ ;  /* 0x003810ffff0075a7 */ /* 0x000e64000804110c */
[----:B-1----:R-:W-:Y:S05]  /*3e00*/  @!P2 BRA `(.L_x_14) ;  /* 0x0000002c0090a947 */ /* 0x002fea0003800000 */
.L_x_23:
[----:B------:R-:W-:Y:S01]  /*3e10*/  BAR.SYNC.DEFER_BLOCKING 0x0 ;  /* 0x0000000000007b1d */ /* 0x000fe20000010000 */
[----:B------:R-:W-:-:S05]  /*3e20*/  SHF.L.U32 R116, R116, 0x1f, RZ ;  /* 0x0000001f74747819 */ /* 0x000fca00000006ff */
[----:B------:R-:W-:Y:S01]  /*3e30*/  LDTM.16dp32bit_t0_t15.x64 R4, tmem[UR13+0x100000] ;  /* 0x1000000d000479ee */ /* 0x000fe20008b00000 */
[----:B------:R-:W1:Y:S01]  /*3e40*/  LDTM.16dp32bit_t16_t31.x64 R4, tmem[UR13+0x100040] ;  /* 0x1000400d000479ee */ /* 0x000e620008b20000 */
[----:B------:R-:W2:Y:S01]  /*3e50*/  @!P1 SYNCS.CCTL.IV [UR12+0x3810] ;  /* 0x00381000ff0099b1 */ /* 0x000ea2000800000c */
[----:B------:R-:W-:Y:S01]  /*3e60*/  NOP ;  /* 0x0000000000007918 */ /* 0x000fe20000000000 */
[----:B-1----:R-:W-:Y:S01]  /*3e70*/  FMUL R104, R4, UR31 ;  /* 0x0000001f04687c20 */ /* 0x002fe20008400000 */
[----:B------:R-:W-:Y:S01]  /*3e80*/  FMUL R149, R5, UR31 ;  /* 0x0000001f05957c20 */ /* 0x000fe20008400000 */
[----:B------:R-:W-:Y:S01]  /*3e90*/  FMUL R134, R6, UR31 ;  /* 0x0000001f06867c20 */ /* 0x000fe20008400000 */
[----:B------:R-:W-:Y:S01]  /*3ea0*/  FMUL R148, R7, UR31 ;  /* 0x0000001f07947c20 */ /* 0x000fe20008400000 */
[----:B------:R-:W-:Y:S01]  /*3eb0*/  FMUL R151, R8, UR31 ;  /* 0x0000001f08977c20 */ /* 0x000fe20008400000 */
[----:B--2---:R-:W1:Y:S02]  /*3ec0*/  SYNCS.PHASECHK.TRANS64.TRYWAIT P2, [UR14], R116 ;  /* 0x00000074ff0075a7 */ /* 0x004e64000804110e */
        /* <DEDUP_REMOVED lines=92> */
[----:B--2---:R-:W-:-:S05]  /*4490*/  FMNMX3 R104, R134, R104, R135, !PT ;  /* 0x0000006886687276 */ /* 0x004fca0007800087 */
[--C-:B------:R-:W-:Y:S01]  /*44a0*/  FFMA R4, R4, UR31, -R104.reuse ;  /* 0x0000001f04047c23 */ /* 0x100fe20008000868 */
[--C-:B------:R-:W-:Y:S01]  /*44b0*/  FFMA R5, R5, UR31, -R104.reuse ;  /* 0x0000001f05057c23 */ /* 0x100fe20008000868 */
[--C-:B------:R-:W-:Y:S01]  /*44c0*/  FFMA R6, R6, UR31, -R104.reuse ;  /* 0x0000001f06067c23 */ /* 0x100fe20008000868 */
[--C-:B------:R-:W-:Y:S01]  /*44d0*/  FFMA R7, R7, UR31, -R104.reuse ;  /* 0x0000001f07077c23 */ /* 0x100fe20008000868 */
[----:B------:R-:W-:Y:S01]  /*44e0*/  FMUL R4, R4, 1.4426950216293334961 ;  /* 0x3fb8aa3b04047820 */ /* 0x000fe20000400000 */
[----:B------:R-:W-:Y:S01]  /*44f0*/  FMUL R149, R5, 1.4426950216293334961 ;  /* 0x3fb8aa3b05957820 */ /* 0x000fe20000400000 */
[----:B------:R-:W-:Y:S01]  /*4500*/  FMUL R5, R6, 1.4426950216293334961 ;  /* 0x3fb8aa3b06057820 */ /* 0x000fe20000400000 */
[----:B------:R-:W-:Y:S01]  /*4510*/  FMUL R134, R7, 1.4426950216293334961 ;  /* 0x3fb8aa3b07867820 */ /* 0x000fe20000400000 */
[--C-:B------:R-:W-:Y:S01]  /*4520*/  FFMA R15, R15, UR31, -R104.reuse ;  /* 0x0000001f0f0f7c23 */ /* 0x100fe20008000868 */
[--C-:B------:R-:W-:Y:S01]  /*4530*/  FFMA R11, R11, UR31, -R104.reuse ;  /* 0x0000001f0b0b7c23 */ /* 0x100fe20008000868 */
[----:B------:R-:W-:Y:S01]  /*4540*/  MUFU.EX2 R4, R4 ;  /* 0x0000000400047308 */ /* 0x000fe20000000800 */
[--C-:B------:R-:W-:Y:S01]  /*4550*/  FFMA R6, R8, UR31, -R104.reuse ;  /* 0x0000001f08067c23 */ /* 0x100fe20008000868 */
[--C-:B------:R-:W-:Y:S01]  /*4560*/  FFMA R14, R14, UR31, -R104.reuse ;  /* 0x0000001f0e0e7c23 */ /* 0x100fe20008000868 */
[--C-:B------:R-:W-:Y:S01]  /*4570*/  FFMA R10, R10, UR31, -R104.reuse ;  /* 0x0000001f0a0a7c23 */ /* 0x100fe20008000868 */
[----:B------:R-:W-:Y:S01]  /*4580*/  FMUL R148, R11, 1.4426950216293334961 ;  /* 0x3fb8aa3b0b947820 */ /* 0x000fe20000400000 */
[--C-:B------:R-:W-:Y:S01]  /*4590*/  FFMA R23, R23, UR31, -R104.reuse ;  /* 0x0000001f17177c23 */ /* 0x100fe20008000868 */
[----:B------:R-:W-:Y:S01]  /*45a0*/  FMUL R6, R6, 1.4426950216293334961 ;  /* 0x3fb8aa3b06067820 */ /* 0x000fe20000400000 */
[--C-:B------:R-:W-:Y:S01]  /*45b0*/  FFMA R9, R9, UR31, -R104.reuse ;  /* 0x0000001f09097c23 */ /* 0x100fe20008000868 */
[----:B------:R-:W2:Y:S01]  /*45c0*/  MUFU.EX2 R149, R149 ;  /* 0x0000009500957308 */ /* 0x000ea20000000800 */
[----:B------:R-:W-:Y:S01]  /*45d0*/  FMUL R11, R14, 1.4426950216293334961 ;  /* 0x3fb8aa3b0e0b7820 */ /* 0x000fe20000400000 */
[--C-:B------:R-:W-:Y:S01]  /*45e0*/  FFMA R19, R19, UR31, -R104.reuse ;  /* 0x0000001f13137c23 */ /* 0x100fe20008000868 */
[----:B------:R-:W-:Y:S01]  /*45f0*/  FMUL R7, R10, 1.4426950216293334961 ;  /* 0x3fb8aa3b0a077820 */ /* 0x000fe20000400000 */
[--C-:B------:R-:W-:Y:S01]  /*4600*/  FFMA R14, R16, UR31, -R104.reuse ;  /* 0x0000001f100e7c23 */ /* 0x100fe20008000868 */
[--C-:B------:R-:W-:Y:S01]  /*4610*/  FFMA R22, R22, UR31, -R104.reuse ;  /* 0x0000001f16167c23 */ /* 0x100fe20008000868 */
[--C-:B------:R-:W-:Y:S01]  /*4620*/  FFMA R10, R12, UR31, -R104.reuse ;  /* 0x0000001f0c0a7c23 */ /* 0x100fe20008000868 */
[----:B------:R-:W-:Y:S01]  /*4630*/  FMUL R9, R9, 1.4426950216293334961 ;  /* 0x3fb8aa3b09097820 */ /* 0x000fe20000400000 */
        /* <DEDUP_REMOVED lines=8> */
[----:B------:R-:W4:Y:S01]  /*46c0*/  MUFU.EX2 R5, R5 ;  /* 0x0000000500057308 */ /* 0x000f220000000800 */
[----:B---3--:R-:W-:Y:S01]  /*46d0*/  FMUL R134, R15, 1.4426950216293334961 ;  /* 0x3fb8aa3b0f867820 */ /* 0x008fe20000400000 */
[----:B------:R-:W-:Y:S01]  /*46e0*/  FMUL R15, R18, 1.4426950216293334961 ;  /* 0x3fb8aa3b120f7820 */ /* 0x000fe20000400000 */
[--C-:B------:R-:W-:Y:S01]  /*46f0*/  FFMA R18, R20, UR31, -R104.reuse ;  /* 0x0000001f14127c23 */ /* 0x100fe20008000868 */
[--C-:B------:R-:W-:Y:S01]  /*4700*/  FFMA R30, R30, UR31, -R104.reuse ;  /* 0x0000001f1e1e7c23 */ /* 0x100fe20008000868 */
[----:B------:R-:W-:Y:S01]  /*4710*/  FMUL R10, R10, 1.4426950216293334961 ;  /* 0x3fb8aa3b0a0a7820 */ /* 0x000fe20000400000 */
[--C-:B------:R-:W-:Y:S01]  /*4720*/  FFMA R13, R13, UR31, -R104.reuse ;  /* 0x0000001f0d0d7c23 */ /* 0x100fe20008000868 */
[--C-:B------:R-:W-:Y:S01]  /*4730*/  FFMA R39, R39, UR31, -R104.reuse ;  /* 0x0000001f27277c23 */ /* 0x100fe20008000868 */
[----:B------:R3:W-:Y:S01]  /*4740*/  MUFU.EX2 R16, R134 ;  /* 0x0000008600107308 */ /* 0x0007e20000000800 */
[--C-:B------:R-:W-:Y:S01]  /*4750*/  FFMA R41, R41, UR31, -R104.reuse ;  /* 0x0000001f29297c23 */ /* 0x100fe20008000868 */
[----:B------:R-:W-:Y:S01]  /*4760*/  FMUL R13, R13, 1.4426950216293334961 ;  /* 0x3fb8aa3b0d0d7820 */ /* 0x000fe20000400000 */
[----:B------:R-:W-:Y:S01]  /*4770*/  FMUL R39, R39, 1.4426950216293334961 ;  /* 0x3fb8aa3b27277820 */ /* 0x000fe20000400000 */
[----:B------:R-:W-:Y:S01]  /*4780*/  FMUL R14, R14, 1.4426950216293334961 ;  /* 0x3fb8aa3b0e0e7820 */ /* 0x000fe20000400000 */
[--C-:B------:R-:W-:Y:S01]  /*4790*/  FFMA R17, R17, UR31, -R104.reuse ;  /* 0x0000001f11117c23 */ /* 0x100fe20008000868 */
[--C-:B------:R-:W-:Y:S01]  /*47a0*/  FFMA R42, R42, UR31, -R104.reuse ;  /* 0x0000001f2a2a7c23 */ /* 0x100fe20008000868 */
[----:B------:R-:W-:Y:S01]  /*47b0*/  FMUL R18, R18, 1.4426950216293334961 ;  /* 0x3fb8aa3b12127820 */ /* 0x000fe20000400000 */
[----:B------:R5:W-:Y:S01]  /*47c0*/  MUFU.EX2 R12, R148 ;  /* 0x00000094000c7308 */ /* 0x000be20000000800 */
[----:B---3--:R-:W-:Y:S01]  /*47d0*/  FMUL R134, R23, 1.4426950216293334961 ;  /* 0x3fb8aa3b17867820 */ /* 0x008fe20000400000 */
[----:B------:R-:W-:Y:S01]  /*47e0*/  FMUL R23, R26, 1.4426950216293334961 ;  /* 0x3fb8aa3b1a177820 */ /* 0x000fe20000400000 */
[--C-:B------:R-:W-:Y:S01]  /*47f0*/  FFMA R26, R28, UR31, -R104.reuse ;  /* 0x0000001f1c1a7c23 */ /* 0x100fe20008000868 */
[----:B------:R-:W-:Y:S01]  /*4800*/  FMUL R17, R17, 1.4426950216293334961 ;  /* 0x3fb8aa3b11117820 */ /* 0x000fe20000400000 */
[--C-:B------:R-:W-:Y:S01]  /*4810*/  FFMA R21, R21, UR31, -R104.reuse ;  /* 0x0000001f15157c23 */ /* 0x100fe20008000868 */
[--C-:B------:R-:W-:Y:S01]  /*4820*/  FFMA R38, R38, UR31, -R104.reuse ;  /* 0x0000001f26267c23 */ /* 0x100fe20008000868 */
[--C-:B------:R-:W-:Y:S01]  /*4830*/  FFMA R43, R43, UR31, -R104.reuse ;  /* 0x0000001f2b2b7c23 */ /* 0x100fe20008000868 */
[----:B------:R-:W3:Y:S01]  /*4840*/  MUFU.EX2 R6, R6 ;  /* 0x0000000600067308 */ /* 0x000ee20000000800 */
[----:B-----5:R-:W-:Y:S01]  /*4850*/  FMUL R148, R19, 1.4426950216293334961 ;  /* 0x3fb8aa3b13947820 */ /* 0x020fe20000400000 */
[----:B------:R-:W-:Y:S01]  /*4860*/  FMUL R19, R22, 1.4426950216293334961 ;  /* 0x3fb8aa3b16137820 */ /* 0x000fe20000400000 */
[--C-:B------:R-:W-:Y:S01]  /*4870*/  FFMA R22, R24, UR31, -R104.reuse ;  /* 0x0000001f18167c23 */ /* 0x100fe20008000868 */
[----:B------:R-:W-:Y:S01]  /*4880*/  FMUL R21, R21, 1.4426950216293334961 ;  /* 0x3fb8aa3b15157820 */ /* 0x000fe20000400000 */
[--C-:B------:R-:W-:Y:S01]  /*4890*/  FFMA R25, R25, UR31, -R104.reuse ;  /* 0x0000001f19197c23 */ /* 0x100fe20008000868 */
[----:B------:R-:W-:Y:S01]  /*48a0*/  FMUL R43, R43, 1.4426950216293334961 ;  /* 0x3fb8aa3b2b2b7820 */ /* 0x000fe20000400000 */
[----:B------:R-:W-:Y:S01]  /*48b0*/  FMUL R22, R22, 1.4426950216293334961 ;  /* 0x3fb8aa3b16167820 */ /* 0x000fe20000400000 */
[----:B------:R5:W-:Y:S01]  /*48c0*/  MUFU.EX2 R24, R134 ;  /* 0x0000008600187308 */ /* 0x000be20000000800 */
[--C-:B------:R-:W-:Y:S01]  /*48d0*/  FFMA R46, R46, UR31, -R104.reuse ;  /* 0x0000001f2e2e7c23 */ /* 0x100fe20008000868 */
[----:B------:R-:W-:Y:S01]  /*48e0*/  FMUL R25, R25, 1.4426950216293334961 ;  /* 0x3fb8aa3b19197820 */ /* 0x000fe20000400000 */
[----:B------:R-:W-:Y:S01]  /*48f0*/  FMUL R26, R26, 1.4426950216293334961 ;  /* 0x3fb8aa3b1a1a7820 */ /* 0x000fe20000400000 */
[--C-:B------:R-:W-:Y:S01]  /*4900*/  FFMA R29, R29, UR31, -R104.reuse ;  /* 0x0000001f1d1d7c23 */ /* 0x100fe20008000868 */
[--C-:B------:R-:W-:Y:S01]  /*4910*/  FFMA R47, R47, UR31, -R104.reuse ;  /* 0x0000001f2f2f7c23 */ /* 0x100fe20008000868 */
[--C-:B------:R-:W-:Y:S01]  /*4920*/  FFMA R33, R33, UR31, -R104.reuse ;  /* 0x0000001f21217c23 */ /* 0x100fe20008000868 */
[----:B------:R-:W-:Y:S01]  /*4930*/  FFMA R50, R50, UR31, -R104 ;  /* 0x0000001f32327c23 */ /* 0x000fe20008000868 */
[----:B------:R-:W0:Y:S01]  /*4940*/  MUFU.EX2 R9, R9 ;  /* 0x0000000900097308 */ /* 0x000e220000000800 */
[----:B-----5:R-:W-:Y:S01]  /*4950*/  FMUL R134, R31, 1.4426950216293334961 ;  /* 0x3fb8aa3b1f867820 */ /* 0x020fe20000400000 */
[----:B------:R-:W-:Y:S01]  /*4960*/  FMUL R31, R34, 1.4426950216293334961 ;  /* 0x3fb8aa3b221f7820 */ /* 0x000fe20000400000 */
[----:B------:R-:W-:Y:S01]  /*4970*/  FMUL R34, R36, 1.4426950216293334961 ;  /* 0x3fb8aa3b24227820 */ /* 0x000fe20000400000 */
[----:B--2---:R-:W-:Y:S01]  /*4980*/  FADD R36, R4, R149 ;  /* 0x0000009504247221 */ /* 0x004fe20000000000 */
[----:B------:R-:W-:Y:S01]  /*4990*/  FMUL R29, R29, 1.4426950216293334961 ;  /* 0x3fb8aa3b1d1d7820 */ /* 0x000fe20000400000 */
[----:B------:R-:W-:Y:S01]  /*49a0*/  FMUL R47, R47, 1.4426950216293334961 ;  /* 0x3fb8aa3b2f2f7820 */ /* 0x000fe20000400000 */
[----:B------:R-:W-:Y:S01]  /*49b0*/  FMUL R33, R33, 1.4426950216293334961 ;  /* 0x3fb8aa3b21217820 */ /* 0x000fe20000400000 */
[----:B------:R2:W-:Y:S01]  /*49c0*/  MUFU.EX2 R20, R148 ;  /* 0x0000009400147308 */ /* 0x0005e20000000800 */
[----:B----4-:R-:W-:Y:S01]  /*49d0*/  FADD R151, R5, R36 ;  /* 0x0000002405977221 */ /* 0x010fe20000000000 */
[--C-:B------:R-:W-:Y:S01]  /*49e0*/  FFMA R36, R40, UR31, -R104.reuse ;  /* 0x0000001f28247c23 */ /* 0x100fe20008000868 */
[--C-:B------:R-:W-:Y:S01]  /*49f0*/  FFMA R37, R37, UR31, -R104.reuse ;  /* 0x0000001f25257c23 */ /* 0x100fe20008000868 */
[--C-:B------:R-:W-:Y:S01]  /*4a00*/  FFMA R51, R51, UR31, -R104.reuse ;  /* 0x0000001f33337c23 */ /* 0x100fe20008000868 */
[----:B------:R-:W-:Y:S01]  /*4a10*/  FADD R151, R8, R151 ;  /* 0x0000009708977221 */ /* 0x000fe20000000000 */
[----:B------:R-:W-:Y:S01]  /*4a20*/  FMUL R36, R36, 1.4426950216293334961 ;  /* 0x3fb8aa3b24247820 */ /* 0x000fe20000400000 */
[----:B------:R-:W-:Y:S01]  /*4a30*/  FMUL R37, R37, 1.4426950216293334961 ;  /* 0x3fb8aa3b25257820 */ /* 0x000fe20000400000 */
[----:B------:R-:W4:Y:S01]  /*4a40*/  MUFU.EX2 R7, R7 ;  /* 0x0000000700077308 */ /* 0x000f220000000800 */
[----:B--2---:R-:W-:Y:S01]  /*4a50*/  FMUL R148, R27, 1.4426950216293334961 ;  /* 0x3fb8aa3b1b947820 */ /* 0x004fe20000400000 */
[----:B------:R-:W-:Y:S01]  /*4a60*/  FMUL R27, R30, 1.4426950216293334961 ;  /* 0x3fb8aa3b1e1b7820 */ /* 0x000fe20000400000 */
[--C-:B------:R-:W-:Y:S01]  /*4a70*/  FFMA R30, R32, UR31, -R104.reuse ;  /* 0x0000001f201e7c23 */ /* 0x100fe20008000868 */
[----:B------:R-:W-:Y:S01]  /*4a80*/  FMUL R51, R51, 1.4426950216293334961 ;  /* 0x3fb8aa3b33337820 */ /* 0x000fe20000400000 */
[--C-:B------:R-:W-:Y:S01]  /*4a90*/  FFMA R54, R54, UR31, -R104.reuse ;  /* 0x0000001f36367c23 */ /* 0x100fe20008000868 */
[--C-:B------:R-:W-:Y:S01]  /*4aa0*/  FFMA R45, R45, UR31, -R104.reuse ;  /* 0x0000001f2d2d7c23 */ /* 0x100fe20008000868 */
[----:B------:R-:W-:Y:S01]  /*4ab0*/  FMUL R30, R30, 1.4426950216293334961 ;  /* 0x3fb8aa3b1e1e7820 */ /* 0x000fe20000400000 */
[----:B------:R2:W-:Y:S01]  /*4ac0*/  MUFU.EX2 R28, R148 ;  /* 0x00000094001c7308 */ /* 0x0005e20000000800 */
[--C-:B------:R-:W-:Y:S01]  /*4ad0*/  FFMA R55, R55, UR31, -R104.reuse ;  /* 0x0000001f37377c23 */ /* 0x100fe20008000868 */
[----:B------:R-:W-:Y:S01]  /*4ae0*/  FMUL R45, R45, 1.4426950216293334961 ;  /* 0x3fb8aa3b2d2d7820 */ /* 0x000fe20000400000 */
[--C-:B------:R-:W-:Y:S01]  /*4af0*/  FFMA R49, R49, UR31, -R104.reuse ;  /* 0x0000001f31317c23 */ /* 0x100fe20008000868 */
[--C-:B------:R-:W-:Y:S01]  /*4b00*/  FFMA R58, R58, UR31, -R104.reuse ;  /* 0x0000001f3a3a7c23 */ /* 0x100fe20008000868 */
[----:B------:R-:W-:Y:S01]  /*4b10*/  FMUL R55, R55, 1.4426950216293334961 ;  /* 0x3fb8aa3b37377820 */ /* 0x000fe20000400000 */
[--C-:B------:R-:W-:Y:S01]  /*4b20*/  FFMA R53, R53, UR31, -R104.reuse ;  /* 0x0000001f35357c23 */ /* 0x100fe20008000868 */
[----:B------:R-:W-:Y:S01]  /*4b30*/  FMUL R49, R49, 1.4426950216293334961 ;  /* 0x3fb8aa3b31317820 */ /* 0x000fe20000400000 */
[----:B------:R-:W-:Y:S01]  /*4b40*/  MUFU.EX2 R32, R134 ;  /* 0x0000008600207308 */ /* 0x000fe20000000800 */
[----:B--2---:R-:W-:Y:S01]  /*4b50*/  FMUL R148, R35, 1.4426950216293334961 ;  /* 0x3fb8aa3b23947820 */ /* 0x004fe20000400000 */
[----:B------:R-:W-:Y:S01]  /*4b60*/  FMUL R35, R38, 1.4426950216293334961 ;  /* 0x3fb8aa3b26237820 */ /* 0x000fe20000400000 */
[----:B------:R-:W-:Y:S01]  /*4b70*/  FMUL R53, R53, 1.4426950216293334961 ;  /* 0x3fb8aa3b35357820 */ /* 0x000fe20000400000 */
[--C-:B------:R-:W-:Y:S01]  /*4b80*/  FFMA R59, R59, UR31, -R104.reuse ;  /* 0x0000001f3b3b7c23 */ /* 0x100fe20008000868 */
[--C-:B------:R-:W-:Y:S01]  /*4b90*/  FFMA R57, R57, UR31, -R104.reuse ;  /* 0x0000001f39397c23 */ /* 0x100fe20008000868 */
[--C-:B------:R-:W-:Y:S01]  /*4ba0*/  FFMA R62, R62, UR31, -R104.reuse ;  /* 0x0000001f3e3e7c23 */ /* 0x100fe20008000868 */
[--C-:B------:R-:W-:Y:S01]  /*4bb0*/  FFMA R61, R61, UR31, -R104.reuse ;  /* 0x0000001f3d3d7c23 */ /* 0x100fe20008000868 */
[----:B------:R-:W2:Y:S01]  /*4bc0*/  MUFU.EX2 R10, R10 ;  /* 0x0000000a000a7308 */ /* 0x000ea20000000800 */
[----:B------:R-:W-:Y:S01]  /*4bd0*/  FMUL R59, R59, 1.4426950216293334961 ;  /* 0x3fb8aa3b3b3b7820 */ /* 0x000fe20000400000 */
[----:B------:R-:W-:Y:S01]  /*4be0*/  FMUL R57, R57, 1.4426950216293334961 ;  /* 0x3fb8aa3b39397820 */ /* 0x000fe20000400000 */
[----:B------:R-:W-:Y:S01]  /*4bf0*/  FMUL R61, R61, 1.4426950216293334961 ;  /* 0x3fb8aa3b3d3d7820 */ /* 0x000fe20000400000 */
[--C-:B------:R-:W-:Y:S01]  /*4c00*/  FFMA R63, R63, UR31, -R104.reuse ;  /* 0x0000001f3f3f7c23 */ /* 0x100fe20008000868 */
[--C-:B------:R-:W-:Y:S01]  /*4c10*/  FFMA R65, R65, UR31, -R104.reuse ;  /* 0x0000001f41417c23 */ /* 0x100fe20008000868 */
[--C-:B------:R-:W-:Y:S01]  /*4c20*/  FFMA R66, R66, UR31, -R104.reuse ;  /* 0x0000001f42427c23 */ /* 0x100fe20008000868 */
[----:B------:R-:W-:Y:S01]  /*4c30*/  FFMA R67, R67, UR31, -R104 ;  /* 0x0000001f43437c23 */ /* 0x000fe20008000868 */
[----:B------:R3:W-:Y:S01]  /*4c40*/  MUFU.EX2 R134, R148 ;  /* 0x0000009400867308 */ /* 0x0007e20000000800 */
[----:B------:R-:W-:Y:S01]  /*4c50*/  FMUL R63, R63, 1.4426950216293334961 ;  /* 0x3fb8aa3b3f3f7820 */ /* 0x000fe20000400000 */
[----:B------:R-:W-:Y:S01]  /*4c60*/  FMUL R65, R65, 1.4426950216293334961 ;  /* 0x3fb8aa3b41417820 */ /* 0x000fe20000400000 */
[----:B------:R-:W-:Y:S01]  /*4c70*/  FMUL R66, R66, 1.4426950216293334961 ;  /* 0x3fb8aa3b42427820 */ /* 0x000fe20000400000 */
[----:B------:R-:W-:-:S02]  /*4c80*/  F2FP.F16.F32.PACK_AB R4, R149, R4 ;  /* 0x000000049504723e */ /* 0x000fc400000000ff */
[----:B------:R-:W-:Y:S02]  /*4c90*/  MOV R149, R111 ;  /* 0x0000006f00957202 */ /* 0x000fe40000000f00 */
[----:B------:R-:W5:Y:S01]  /*4ca0*/  MUFU.EX2 R13, R13 ;  /* 0x0000000d000d7308 */ /* 0x000f620000000800 */
[----:B---3--:R-:W-:Y:S01]  /*4cb0*/  FADD R148, R6, R151 ;  /* 0x0000009706947221 */ /* 0x008fe20000000000 */
[----:B------:R-:W-:-:S03]  /*4cc0*/  FMUL R151, R41, 1.4426950216293334961 ;  /* 0x3fb8aa3b29977820 */ /* 0x000fc60000400000 */
[----:B0-----:R-:W-:-:S03]  /*4cd0*/  FADD R148, R9, R148 ;  /* 0x0000009409947221 */ /* 0x001fc60000000000 */
[----:B------:R-:W0:Y:S01]  /*4ce0*/  MUFU.EX2 R11, R11 ;  /* 0x0000000b000b7308 */ /* 0x000e220000000800 */
[----:B----4-:R-:W-:-:S07]  /*4cf0*/  FADD R41, R7, R148 ;  /* 0x0000009407297221 */ /* 0x010fce0000000000 */
[----:B------:R3:W-:Y:S08]  /*4d00*/  MUFU.EX2 R40, R39 ;  /* 0x0000002700287308 */ /* 0x0007f00000000800 */
[----:B------:R-:W4:Y:S01]  /*4d10*/  MUFU.EX2 R14, R14 ;  /* 0x0000000e000e7308 */ /* 0x000f220000000800 */
[----:B---3--:R-:W-:Y:S01]  /*4d20*/  FADD R39, R12, R41 ;  /* 0x000000290c277221 */ /* 0x008fe20000000000 */
[----:B------:R-:W-:-:S03]  /*4d30*/  FMUL R41, R42, 1.4426950216293334961 ;  /* 0x3fb8aa3b2a297820 */ /* 0x000fc60000400000 */
[----:B--2---:R-:W-:-:S03]  /*4d40*/  FADD R42, R10, R39 ;  /* 0x000000270a2a7221 */ /* 0x004fc60000000000 */
[----:B------:R-:W2:Y:S01]  /*4d50*/  MUFU.EX2 R17, R17 ;  /* 0x0000001100117308 */ /* 0x000ea20000000800 */
[----:B-----5:R-:W-:-:S04]  /*4d60*/  FADD R42, R13, R42 ;  /* 0x0000002a0d2a7221 */ /* 0x020fc80000000000 */
[----:B0-----:R-:W-:-:S03]  /*4d70*/  FADD R39, R11, R42 ;  /* 0x0000002a0b277221 */ /* 0x001fc60000000000 */
[----:B------:R-:W0:Y:S01]  /*4d80*/  MUFU.EX2 R15, R15 ;  /* 0x0000000f000f7308 */ /* 0x000e220000000800 */
[----:B------:R-:W-:-:S04]  /*4d90*/  FADD R39, R16, R39 ;  /* 0x0000002710277221 */ /* 0x000fc80000000000 */
[----:B----4-:R-:W-:-:S03]  /*4da0*/  FADD R148, R14, R39 ;  /* 0x000000270e947221 */ /* 0x010fc60000000000 */
[----:B------:R-:W3:Y:S01]  /*4db0*/  MUFU.EX2 R18, R18 ;  /* 0x0000001200127308 */ /* 0x000ee20000000800 */
[----:B--2---:R-:W-:-:S07]  /*4dc0*/  FADD R148, R17, R148 ;  /* 0x0000009411947221 */ /* 0x004fce0000000000 */
[----:B------:R-:W2:Y:S01]  /*4dd0*/  MUFU.EX2 R21, R21 ;  /* 0x0000001500157308 */ /* 0x000ea20000000800 */
[----:B0-----:R-:W-:-:S04]  /*4de0*/  FADD R39, R15, R148 ;  /* 0x000000940f277221 */ /* 0x001fc80000000000 */
[----:B------:R-:W-:-:S03]  /*4df0*/  FADD R39, R20, R39 ;  /* 0x0000002714277221 */ /* 0x000fc60000000000 */
[----:B------:R-:W0:Y:S08]  /*4e00*/  MUFU.EX2 R19, R19 ;  /* 0x0000001300137308 */ /* 0x000e300000000800 */
[----:B------:R4:W-:Y:S08]  /*4e10*/  MUFU.EX2 R38, R36 ;  /* 0x0000002400267308 */ /* 0x0009f00000000800 */
[----:B------:R-:W5:Y:S01]  /*4e20*/  MUFU.EX2 R22, R22 ;  /* 0x0000001600167308 */ /* 0x000f620000000800 */
[----:B----4-:R-:W-:-:S04]  /*4e30*/  FFMA R36, R44, UR31, -R104 ;  /* 0x0000001f2c247c23 */ /* 0x010fc80008000868 */
[----:B------:R-:W-:-:S03]  /*4e40*/  FMUL R36, R36, 1.4426950216293334961 ;  /* 0x3fb8aa3b24247820 */ /* 0x000fc60000400000 */
[----:B------:R4:W-:Y:S08]  /*4e50*/  MUFU.EX2 R44, R43 ;  /* 0x0000002b002c7308 */ /* 0x0009f00000000800 */
[----:B------:R-:W1:Y:S01]  /*4e60*/  MUFU.EX2 R25, R25 ;  /* 0x0000001900197308 */ /* 0x000e620000000800 */
[----:B----4-:R-:W-:Y:S01]  /*4e70*/  FMUL R43, R46, 1.4426950216293334961 ;  /* 0x3fb8aa3b2e2b7820 */ /* 0x010fe20000400000 */
[----:B---3--:R-:W-:-:S04]  /*4e80*/  FADD R46, R18, R39 ;  /* 0x00000027122e7221 */ /* 0x008fc80000000000 */
[----:B--2---:R-:W-:Y:S02]  /*4e90*/  FADD R46, R21, R46 ;  /* 0x0000002e152e7221 */ /* 0x004fe40000000000 */
[----:B------:R-:W2:Y:S02]  /*4ea0*/  MUFU.EX2 R23, R23 ;  /* 0x0000001700177308 */ /* 0x000ea40000000800 */
[----:B0-----:R-:W-:-:S04]  /*4eb0*/  FADD R39, R19, R46 ;  /* 0x0000002e13277221 */ /* 0x001fc80000000000 */
[----:B------:R-:W-:Y:S02]  /*4ec0*/  FADD R39, R24, R39 ;  /* 0x0000002718277221 */ /* 0x000fe40000000000 */
[----:B------:R-:W0:Y:S02]  /*4ed0*/  MUFU.EX2 R26, R26 ;  /* 0x0000001a001a7308 */ /* 0x000e240000000800 */
[----:B-----5:R-:W-:-:S04]  /*4ee0*/  FADD R148, R22, R39 ;  /* 0x0000002716947221 */ /* 0x020fc80000000000 */
[----:B-1----:R-:W-:Y:S02]  /*4ef0*/  FADD R148, R25, R148 ;  /* 0x0000009419947221 */ /* 0x002fe40000000000 */
[----:B------:R-:W1:Y:S02]  /*4f00*/  MUFU.EX2 R29, R29 ;  /* 0x0000001d001d7308 */ /* 0x000e640000000800 */
[----:B--2---:R-:W-:-:S04]  /*4f10*/  FADD R39, R23, R148 ;  /* 0x0000009417277221 */ /* 0x004fc80000000000 */
[----:B------:R-:W-:Y:S02]  /*4f20*/  FADD R39, R28, R39 ;  /* 0x000000271c277221 */ /* 0x000fe40000000000 */
[----:B------:R-:W2:Y:S08]  /*4f30*/  MUFU.EX2 R27, R27 ;  /* 0x0000001b001b7308 */ /* 0x000eb00000000800 */
[----:B------:R3:W-:Y:S08]  /*4f40*/  MUFU.EX2 R42, R36 ;  /* 0x00000024002a7308 */ /* 0x0007f00000000800 */
[----:B------:R-:W4:Y:S01]  /*4f50*/  MUFU.EX2 R30, R30 ;  /* 0x0000001e001e7308 */ /* 0x000f220000000800 */
[----:B---3--:R-:W-:-:S04]  /*4f60*/  FFMA R36, R48, UR31, -R104 ;  /* 0x0000001f30247c23 */ /* 0x008fc80008000868 */
[----:B------:R-:W-:-:S03]  /*4f70*/  FMUL R36, R36, 1.4426950216293334961 ;  /* 0x3fb8aa3b24247820 */ /* 0x000fc60000400000 */
[----:B------:R3:W-:Y:S08]  /*4f80*/  MUFU.EX2 R48, R47 ;  /* 0x0000002f00307308 */ /* 0x0007f00000000800 */
[----:B------:R-:W5:Y:S01]  /*4f90*/  MUFU.EX2 R33, R33 ;  /* 0x0000002100217308 */ /* 0x000f620000000800 */
[----:B---3--:R-:W-:Y:S01]  /*4fa0*/  FMUL R47, R50, 1.4426950216293334961 ;  /* 0x3fb8aa3b322f7820 */ /* 0x008fe20000400000 */
[----:B0-----:R-:W-:-:S04]  /*4fb0*/  FADD R50, R26, R39 ;  /* 0x000000271a327221 */ /* 0x001fc80000000000 */
[----:B-1----:R-:W-:Y:S02]  /*4fc0*/  FADD R50, R29, R50 ;  /* 0x000000321d327221 */ /* 0x002fe40000000000 */
[----:B------:R-:W0:Y:S02]  /*4fd0*/  MUFU.EX2 R31, R31 ;  /* 0x0000001f001f7308 */ /* 0x000e240000000800 */
[----:B--2---:R-:W-:-:S04]  /*4fe0*/  FADD R39, R27, R50 ;  /* 0x000000321b277221 */ /* 0x004fc80000000000 */
[----:B------:R-:W-:Y:S02]  /*4ff0*/  FADD R39, R32, R39 ;  /* 0x0000002720277221 */ /* 0x000fe40000000000 */
[----:B------:R-:W1:Y:S02]  /*5000*/  MUFU.EX2 R34, R34 ;  /* 0x0000002200227308 */ /* 0x000e640000000800 */
[----:B----4-:R-:W-:-:S04]  /*5010*/  FADD R148, R30, R39 ;  /* 0x000000271e947221 */ /* 0x010fc80000000000 */
[----:B-----5:R-:W-:Y:S02]  /*5020*/  FADD R148, R33, R148 ;  /* 0x0000009421947221 */ /* 0x020fe40000000000 */
[----:B------:R-:W2:Y:S02]  /*5030*/  MUFU.EX2 R37, R37 ;  /* 0x0000002500257308 */ /* 0x000ea40000000800 */
[----:B0-----:R-:W-:-:S04]  /*5040*/  FADD R39, R31, R148 ;  /* 0x000000941f277221 */ /* 0x001fc80000000000 */
[----:B------:R-:W-:Y:S02]  /*5050*/  FADD R39, R134, R39 ;  /* 0x0000002786277221 */ /* 0x000fe40000000000 */
[----:B------:R-:W0:Y:S08]  /*5060*/  MUFU.EX2 R35, R35 ;  /* 0x0000002300237308 */ /* 0x000e300000000800 */
[----:B------:R3:W-:Y:S08]  /*5070*/  MUFU.EX2 R46, R36 ;  /* 0x00000024002e7308 */ /* 0x0007f00000000800 */
[----:B------:R-:W4:Y:S01]  /*5080*/  MUFU.EX2 R151, R151 ;  /* 0x0000009700977308 */ /* 0x000f220000000800 */
[----:B---3--:R-:W-:-:S04]  /*5090*/  FFMA R36, R52, UR31, -R104 ;  /* 0x0000001f34247c23 */ /* 0x008fc80008000868 */
[----:B------:R-:W-:-:S03]  /*50a0*/  FMUL R36, R36, 1.4426950216293334961 ;  /* 0x3fb8aa3b24247820 */ /* 0x000fc60000400000 */
[----:B------:R3:W-:Y:S08]  /*50b0*/  MUFU.EX2 R52, R51 ;  /* 0x0000003300347308 */ /* 0x0007f00000000800 */
[----:B------:R-:W5:Y:S01]  /*50c0*/  MUFU.EX2 R41, R41 ;  /* 0x0000002900297308 */ /* 0x000f620000000800 */
[----:B---3--:R-:W-:Y:S01]  /*50d0*/  FMUL R51, R54, 1.4426950216293334961 ;  /* 0x3fb8aa3b36337820 */ /* 0x008fe20000400000 */
[----:B-1----:R-:W-:-:S04]  /*50e0*/  FADD R54, R34, R39 ;  /* 0x0000002722367221 */ /* 0x002fc80000000000 */
[----:B--2---:R-:W-:Y:S02]  /*50f0*/  FADD R54, R37, R54 ;  /* 0x0000003625367221 */ /* 0x004fe40000000000 */
[----:B------:R-:W1:Y:S02]  /*5100*/  MUFU.EX2 R45, R45 ;  /* 0x0000002d002d7308 */ /* 0x000e640000000800 */
[----:B0-----:R-:W-:-:S04]  /*5110*/  FADD R39, R35, R54 ;  /* 0x0000003623277221 */ /* 0x001fc80000000000 */
[----:B------:R-:W-:Y:S02]  /*5120*/  FADD R39, R40, R39 ;  /* 0x0000002728277221 */ /* 0x000fe40000000000 */
[----:B------:R-:W0:Y:S02]  /*5130*/  MUFU.EX2 R43, R43 ;  /* 0x0000002b002b7308 */ /* 0x000e240000000800 */
[----:B------:R-:W-:-:S04]  /*5140*/  FADD R148, R38, R39 ;  /* 0x0000002726947221 */ /* 0x000fc80000000000 */
[----:B----4-:R-:W-:Y:S02]  /*5150*/  FADD R148, R151, R148 ;  /* 0x0000009497947221 */ /* 0x010fe40000000000 */
[----:B------:R2:W-:Y:S02]  /*5160*/  MUFU.EX2 R50, R36 ;  /* 0x0000002400327308 */ /* 0x0005e40000000800 */
[----:B-----5:R-:W-:-:S04]  /*5170*/  FADD R39, R41, R148 ;  /* 0x0000009429277221 */ /* 0x020fc80000000000 */
[----:B------:R-:W-:Y:S02]  /*5180*/  FADD R39, R44, R39 ;  /* 0x000000272c277221 */ /* 0x000fe40000000000 */
[----:B------:R-:W3:Y:S01]  /*5190*/  MUFU.EX2 R49, R49 ;  /* 0x0000003100317308 */ /* 0x000ee20000000800 */
[----:B--2---:R-:W-:-:S04]  /*51a0*/  FFMA R36, R56, UR31, -R104 ;  /* 0x0000001f38247c23 */ /* 0x004fc80008000868 */
[----:B------:R-:W-:-:S03]  /*51b0*/  FMUL R36, R36, 1.4426950216293334961 ;  /* 0x3fb8aa3b24247820 */ /* 0x000fc60000400000 */
[----:B------:R2:W-:Y:S08]  /*51c0*/  MUFU.EX2 R56, R55 ;  /* 0x0000003700387308 */ /* 0x0005f00000000800 */
[----:B------:R-:W4:Y:S01]  /*51d0*/  MUFU.EX2 R47, R47 ;  /* 0x0000002f002f7308 */ /* 0x000f220000000800 */
[----:B--2---:R-:W-:Y:S01]  /*51e0*/  FMUL R55, R58, 1.4426950216293334961 ;  /* 0x3fb8aa3b3a377820 */ /* 0x004fe20000400000 */
[----:B------:R-:W-:-:S04]  /*51f0*/  FADD R58, R42, R39 ;  /* 0x000000272a3a7221 */ /* 0x000fc80000000000 */
[----:B-1----:R-:W-:Y:S02]  /*5200*/  FADD R58, R45, R58 ;  /* 0x0000003a2d3a7221 */ /* 0x002fe40000000000 */
[----:B------:R-:W1:Y:S02]  /*5210*/  MUFU.EX2 R53, R53 ;  /* 0x0000003500357308 */ /* 0x000e640000000800 */
[----:B0-----:R-:W-:-:S04]  /*5220*/  FADD R39, R43, R58 ;  /* 0x0000003a2b277221 */ /* 0x001fc80000000000 */
[----:B------:R-:W-:Y:S02]  /*5230*/  FADD R39, R48, R39 ;  /* 0x0000002730277221 */ /* 0x000fe40000000000 */
[----:B------:R-:W0:Y:S02]  /*5240*/  MUFU.EX2 R51, R51 ;  /* 0x0000003300337308 */ /* 0x000e240000000800 */
[----:B------:R-:W-:-:S04]  /*5250*/  FADD R148, R46, R39 ;  /* 0x000000272e947221 */ /* 0x000fc80000000000 */
[----:B---3--:R-:W-:Y:S02]  /*5260*/  FADD R148, R49, R148 ;  /* 0x0000009431947221 */ /* 0x008fe40000000000 */
[----:B------:R2:W3:Y:S02]  /*5270*/  MUFU.EX2 R54, R36 ;  /* 0x0000002400367308 */ /* 0x0004e40000000800 */
[----:B----4-:R-:W-:-:S04]  /*5280*/  FADD R39, R47, R148 ;  /* 0x000000942f277221 */ /* 0x010fc80000000000 */
[----:B------:R-:W-:Y:S02]  /*5290*/  FADD R39, R52, R39 ;  /* 0x0000002734277221 */ /* 0x000fe40000000000 */
[----:B------:R-:W4:Y:S01]  /*52a0*/  MUFU.EX2 R57, R57 ;  /* 0x0000003900397308 */ /* 0x000f220000000800 */
[----:B--2---:R-:W-:-:S04]  /*52b0*/  FFMA R36, R60, UR31, -R104 ;  /* 0x0000001f3c247c23 */ /* 0x004fc80008000868 */
[----:B------:R-:W-:-:S03]  /*52c0*/  FMUL R36, R36, 1.4426950216293334961 ;  /* 0x3fb8aa3b24247820 */ /* 0x000fc60000400000 */
[----:B------:R2:W-:Y:S08]  /*52d0*/  MUFU.EX2 R60, R59 ;  /* 0x0000003b003c7308 */ /* 0x0005f00000000800 */
[----:B------:R-:W5:Y:S01]  /*52e0*/  MUFU.EX2 R55, R55 ;  /* 0x0000003700377308 */ /* 0x000f620000000800 */
[----:B--2---:R-:W-:Y:S01]  /*52f0*/  FMUL R59, R62, 1.4426950216293334961 ;  /* 0x3fb8aa3b3e3b7820 */ /* 0x004fe20000400000 */
[----:B------:R-:W-:-:S04]  /*5300*/  FADD R62, R50, R39 ;  /* 0x00000027323e7221 */ /* 0x000fc80000000000 */
[----:B-1----:R-:W-:Y:S02]  /*5310*/  FADD R62, R53, R62 ;  /* 0x0000003e353e7221 */ /* 0x002fe40000000000 */
[----:B------:R1:W2:Y:S02]  /*5320*/  MUFU.EX2 R58, R36 ;  /* 0x00000024003a7308 */ /* 0x0002a40000000800 */
[----:B0-----:R-:W-:-:S04]  /*5330*/  FADD R39, R51, R62 ;  /* 0x0000003e33277221 */ /* 0x001fc80000000000 */
[----:B------:R-:W-:Y:S02]  /*5340*/  FADD R39, R56, R39 ;  /* 0x0000002738277221 */ /* 0x000fe40000000000 */
[----:B------:R-:W0:Y:S01]  /*5350*/  MUFU.EX2 R61, R61 ;  /* 0x0000003d003d7308 */ /* 0x000e220000000800 */
[----:B-1----:R-:W-:Y:S01]  /*5360*/  FFMA R36, R64, UR31, -R104 ;  /* 0x0000001f40247c23 */ /* 0x002fe20008000868 */
[----:B---3--:R-:W-:-:S03]  /*5370*/  FADD R148, R54, R39 ;  /* 0x0000002736947221 */ /* 0x008fc60000000000 */
[----:B------:R-:W-:Y:S01]  /*5380*/  FMUL R36, R36, 1.4426950216293334961 ;  /* 0x3fb8aa3b24247820 */ /* 0x000fe20000400000 */
[----:B----4-:R-:W-:Y:S02]  /*5390*/  FADD R148, R57, R148 ;  /* 0x0000009439947221 */ /* 0x010fe40000000000 */
[----:B------:R-:W1:Y:S02]  /*53a0*/  MUFU.EX2 R59, R59 ;  /* 0x0000003b003b7308 */ /* 0x000e640000000800 */
[----:B-----5:R-:W-:Y:S01]  /*53b0*/  FADD R39, R55, R148 ;  /* 0x0000009437277221 */ /* 0x020fe20000000000 */
[----:B------:R-:W-:-:S03]  /*53c0*/  MOV R148, R110 ;  /* 0x0000006e00947202 */ /* 0x000fc60000000f00 */
[----:B------:R-:W-:Y:S02]  /*53d0*/  FADD R39, R60, R39 ;  /* 0x000000273c277221 */ /* 0x000fe40000000000 */
[----:B------:R3:W4:Y:S01]  /*53e0*/  MUFU.EX2 R64, R63 ;  /* 0x0000003f00407308 */ /* 0x0007220000000800 */
[----:B------:R-:W-:-:S07]  /*53f0*/  IMAD.WIDE R148, R117, 0x2, R148 ;  /* 0x0000000275947825 */ /* 0x000fce00078e0294 */
[----:B------:R2:W5:Y:S01]  /*5400*/  MUFU.EX2 R62, R36 ;  /* 0x00000024003e7308 */ /* 0x0005620000000800 */
[----:B---3--:R-:W-:-:S07]  /*5410*/  FMUL R63, R67, 1.4426950216293334961 ;  /* 0x3fb8aa3b433f7820 */ /* 0x008fce0000400000 */
[----:B------:R-:W3:Y:S01]  /*5420*/  MUFU.EX2 R65, R65 ;  /* 0x0000004100417308 */ /* 0x000ee20000000800 */
[----:B--2---:R-:W-:-:S04]  /*5430*/  FADD R36, R58, R39 ;  /* 0x000000273a247221 */ /* 0x004fc80000000000 */
[----:B0-----:R-:W-:-:S03]  /*5440*/  FADD R36, R61, R36 ;  /* 0x000000243d247221 */ /* 0x001fc60000000000 */
[----:B------:R-:W0:Y:S01]  /*5450*/  MUFU.EX2 R66, R66 ;  /* 0x0000004200427308 */ /* 0x000e220000000800 */
[----:B-1----:R-:W-:-:S04]  /*5460*/  FADD R39, R59, R36 ;  /* 0x000000243b277221 */ /* 0x002fc80000000000 */
[----:B----4-:R-:W-:-:S03]  /*5470*/  FADD R39, R64, R39 ;  /* 0x0000002740277221 */ /* 0x010fc60000000000 */
[----:B------:R-:W1:Y:S01]  /*5480*/  MUFU.EX2 R63, R63 ;  /* 0x0000003f003f7308 */ /* 0x000e620000000800 */
[----:B-----5:R-:W-:-:S04]  /*5490*/  FADD R36, R62, R39 ;  /* 0x000000273e247221 */ /* 0x020fc80000000000 */
[----:B---3--:R-:W-:-:S04]  /*54a0*/  FADD R39, R65, R36 ;  /* 0x0000002441277221 */ /* 0x008fc80000000000 */
[----:B0-----:R-:W-:-:S04]  /*54b0*/  FADD R36, R66, R39 ;  /* 0x0000002742247221 */ /* 0x001fc80000000000 */
[----:B-1----:R-:W-:-:S05]  /*54c0*/  FADD R36, R63, R36 ;  /* 0x000000243f247221 */ /* 0x002fca0000000000 */
[----:B------:R0:W1:Y:S01]  /*54d0*/  SHFL.BFLY PT, R39, R36, 0x10, 0x1f ;  /* 0x0e001f0024277f89 */ /* 0x00006200000e0000 */
[----:B------:R-:W-:Y:S05]  /*54e0*/  @!P2 BRA `(.L_x_15) ;  /* 0x0000001400e4a947 */ /* 0x000fea0003800000 */
.L_x_24:
[C---:B------:R-:W-:Y:S01]  /*54f0*/  IMAD.WIDE R158, R117.reuse, 0x2, R112 ;  /* 0x00000002759e7825 */ /* 0x040fe200078e0270 */
[----:B------:R-:W2:Y:S03]  /*5500*/  LDG.E.U16 R149, desc[UR26][R148.64] ;  /* 0x0000001a94957981 */ /* 0x000ea6000c1e1500 */
[C---:B------:R-:W-:Y:S01]  /*5510*/  IMAD.WIDE R164, R117.reuse, 0x2, R120 ;  /* 0x0000000275a47825 */ /* 0x040fe200078e0278 */
[----:B------:R3:W4:Y:S03]  /*5520*/  LDG.E.U16 R67, desc[UR26][R158.64] ;  /* 0x0000001a9e437981 */ /* 0x000726000c1e1500 */
[----:B------:R-:W-:Y:S01]  /*5530*/  IMAD.WIDE R152, R117, 0x2, R124 ;  /* 0x0000000275987825 */ /* 0x000fe200078e027c */
[----:B------:R5:W4:Y:S01]  /*5540*/  LDG.E.U16 R160, desc[UR26][R164.64] ;  /* 0x0000001aa4a07981 */ /* 0x000b22000c1e1500 */
[----:B------:R-:W-:-:S02]  /*5550*/  F2FP.F16.F32.PACK_AB R5, R8, R5 ;  /* 0x000000050805723e */ /* 0x000fc400000000ff */
[----:B------:R-:W-:Y:S01]  /*5560*/  F2FP.F16.F32.PACK_AB R6, R9, R6 ;  /* 0x000000060906723e */ /* 0x000fe200000000ff */
[----:B------:R0:W4:Y:S01]  /*5570*/  LDG.E.U16 R116, desc[UR26][R152.64] ;  /* 0x0000001a98747981 */ /* 0x000122000c1e1500 */
[----:B---3--:R-:W-:-:S04]  /*5580*/  IMAD.WIDE R158, R117, 0x2, R136 ;  /* 0x00000002759e7825 */ /* 0x008fc800078e0288 */
[C---:B-----5:R-:W-:Y:S02]  /*5590*/  IMAD.WIDE R164, R117.reuse, 0x2, R132 ;  /* 0x0000000275a47825 */ /* 0x060fe400078e0284 */
[----:B------:R-:W3:Y:S02]  /*55a0*/  LDG.E.U16 R158, desc[UR26][R158.64] ;  /* 0x0000001a9e9e7981 */ /* 0x000ee4000c1e1500 */
[----:B0-----:R-:W-:-:S04]  /*55b0*/  IMAD.WIDE R152, R117, 0x2, R146 ;  /* 0x0000000275987825 */ /* 0x001fc800078e0292 */
[C---:B------:R-:W-:Y:S02]  /*55c0*/  IMAD.WIDE R8, R117.reuse, 0x2, R118 ;  /* 0x0000000275087825 */ /* 0x040fe400078e0276 */
[----:B------:R-:W5:Y:S04]  /*55d0*/  LDG.E.U16 R152, desc[UR26][R152.64] ;  /* 0x0000001a98987981 */ /* 0x000f68000c1e1500 */
[----:B------:R0:W3:Y:S01]  /*55e0*/  LDG.E.U16 R159, desc[UR26][R164.64] ;  /* 0x0000001aa49f7981 */ /* 0x0000e2000c1e1500 */
[----:B------:R-:W-:-:S03]  /*55f0*/  IMAD.WIDE R154, R117, 0x2, R128 ;  /* 0x00000002759a7825 */ /* 0x000fc600078e0280 */
[----:B------:R1:W3:Y:S01]  /*5600*/  LDG.E.U16 R161, desc[UR26][R8.64] ;  /* 0x0000001a08a17981 */ /* 0x0002e2000c1e1500 */
[----:B------:R-:W-:-:S03]  /*5610*/  IMAD.WIDE R156, R117, 0x2, R126 ;  /* 0x00000002759c7825 */ /* 0x000fc600078e027e */
[----:B------:R-:W3:Y:S01]  /*5620*/  LDG.E.U16 R154, desc[UR26][R154.64] ;  /* 0x0000001a9a9a7981 */ /* 0x000ee2000c1e1500 */
[----:B0-----:R-:W-:-:S03]  /*5630*/  IMAD.WIDE R164, R117, 0x2, R140 ;  /* 0x0000000275a47825 */ /* 0x001fc600078e028c */
[----:B------:R-:W5:Y:S01]  /*5640*/  LDG.E.U16 R157, desc[UR26][R156.64] ;  /* 0x0000001a9c9d7981 */ /* 0x000f62000c1e1500 */
[----:B-1----:R-:W-:-:S03]  /*5650*/  IMAD.WIDE R8, R117, 0x2, R144 ;  /* 0x0000000275087825 */ /* 0x002fc600078e0290 */
[----:B------:R0:W5:Y:S01]  /*5660*/  LDG.E.U16 R153, desc[UR26][R164.64] ;  /* 0x0000001aa4997981 */ /* 0x000162000c1e1500 */
[----:B------:R-:W-:-:S03]  /*5670*/  IMAD.WIDE R162, R117, 0x2, R122 ;  /* 0x0000000275a27825 */ /* 0x000fc600078e027a */
[----:B------:R1:W5:Y:S04]  /*5680*/  LDG.E.U16 R155, desc[UR26][R8.64] ;  /* 0x0000001a089b7981 */ /* 0x000368000c1e1500 */
[----:B------:R-:W5:Y:S01]  /*5690*/  LDG.E.U16 R163, desc[UR26][R162.64] ;  /* 0x0000001aa2a37981 */ /* 0x000f62000c1e1500 */
[----:B0-----:R-:W-:-:S04]  /*56a0*/  IMAD.WIDE R164, R117, 0x2, R130 ;  /* 0x0000000275a47825 */ /* 0x001fc800078e0282 */
[C---:B-1----:R-:W-:Y:S01]  /*56b0*/  IMAD.WIDE R8, R117.reuse, 0x2, R142 ;  /* 0x0000000275087825 */ /* 0x042fe200078e028e */
[----:B------:R0:W5:Y:S04]  /*56c0*/  LDG.E.U16 R156, desc[UR26][R164.64] ;  /* 0x0000001aa49c7981 */ /* 0x000168000c1e1500 */
[----:B------:R1:W5:Y:S01]  /*56d0*/  LDG.E.U16 R150, desc[UR26][R8.64] ;  /* 0x0000001a08967981 */ /* 0x000362000c1e1500 */
[----:B0-----:R-:W-:-:S05]  /*56e0*/  IMAD.WIDE R164, R117, 0x2, R138 ;  /* 0x0000000275a47825 */ /* 0x001fca00078e028a */
[----:B------:R-:W5:Y:S01]  /*56f0*/  LDG.E.U16 R148, desc[UR26][R164.64] ;  /* 0x0000001aa4947981 */ /* 0x000f62000c1e1500 */
[----:B------:R-:W-:Y:S02]  /*5700*/  F2FP.F16.F32.PACK_AB R7, R12, R7 ;  /* 0x000000070c07723e */ /* 0x000fe400000000ff */
[----:B-1----:R-:W-:Y:S02]  /*5710*/  F2FP.F16.F32.PACK_AB R8, R13, R10 ;  /* 0x0000000a0d08723e */ /* 0x002fe400000000ff */
        /* <DEDUP_REMOVED lines=26> */
[----:B------:R-:W-:-:S04]  /*58c0*/  F2FP.F16.F32.PACK_AB R35, R63, R66 ;  /* 0x000000423f23723e */ /* 0x000fc800000000ff */
[----:B------:R-:W-:Y:S01]  /*58d0*/  STTM.16dp32bit_t0_t15.x32 tmem[UR13+0x10], R4 ;  /* 0x00001004000079ed */ /* 0x000fe20008a8000d */
[----:B------:R0:W-:Y:S02]  /*58e0*/  STTM.16dp32bit_t16_t31.x32 tmem[UR13+0x30], R4 ;  /* 0x00003004000079ed */ /* 0x0001e40008aa000d */
[----:B0-----:R-:W-:-:S04]  /*58f0*/  FADD R12, -R104, R135 ;  /* 0x00000087680c7221 */ /* 0x001fc80000000100 */
[----:B------:R-:W-:-:S04]  /*5900*/  FMUL R12, R12, 1.4426950216293334961 ;  /* 0x3fb8aa3b0c0c7820 */ /* 0x000fc80000400000 */
[----:B------:R-:W0:Y:S01]  /*5910*/  MUFU.EX2 R13, R12 ;  /* 0x0000000c000d7308 */ /* 0x000e220000000800 */
[----:B--2---:R1:W-:Y:S04]  /*5920*/  STS.U16 [R68+UR12+0x2000], R149 ;  /* 0x0020009544007988 */ /* 0x0043e8000800040c */
[----:B----4-:R1:W-:Y:S04]  /*5930*/  STS.U16 [R68+UR12+0x2400], R67 ;  /* 0x0024004344007988 */ /* 0x0103e8000800040c */
[----:B------:R1:W-:Y:S04]  /*5940*/  STS.U16 [R69+UR12+0x2080], R116 ;  /* 0x0020807445007988 */ /* 0x0003e8000800040c */
[----:B---3--:R1:W-:Y:S04]  /*5950*/  STS.U16 [R69+UR12+0x2480], R154 ;  /* 0x0024809a45007988 */ /* 0x0083e8000800040c */
[----:B-----5:R1:W-:Y:S04]  /*5960*/  STS.U16 [R96+UR12+0x2500], R157 ;  /* 0x0025009d60007988 */ /* 0x0203e8000800040c */
        /* <DEDUP_REMOVED lines=11> */
[----:B------:R-:W2:Y:S02]  /*5a20*/  FENCE.VIEW.ASYNC.T ;  /* 0x00000000000073c6 */ /* 0x000ea40000000200 */
[----:B--2---:R-:W-:Y:S06]  /*5a30*/  BAR.SYNC.DEFER_BLOCKING 0x0 ;  /* 0x0000000000007b1d */ /* 0x004fec0000010000 */
[----:B------:R-:W-:Y:S01]  /*5a40*/  LDTM.16dp32bit_t0_t15.x8 R4, tmem[UR13] ;  /* 0x0000000d000479ee */ /* 0x000fe20008980000 */
[----:B------:R-:W0:Y:S01]  /*5a50*/  LDTM.16dp32bit_t16_t31.x8 R4, tmem[UR13+0x8] ;  /* 0x0000080d000479ee */ /* 0x000e2200089a0000 */
[----:B------:R-:W-:Y:S01]  /*5a60*/  NOP ;  /* 0x0000000000007918 */ /* 0x000fe20000000000 */
[C---:B0-----:R-:W-:Y:S01]  /*5a70*/  FMUL R4, R13.reuse, R4 ;  /* 0x000000040d047220 */ /* 0x041fe20000400000 */
        /* <DEDUP_REMOVED lines=8> */
[----:B------:R1:W-:Y:S01]  /*5b00*/  STTM.16dp32bit_t16_t31.x8 tmem[UR13+0x8], R4 ;  /* 0x00000804000079ed */ /* 0x0003e200089a000d */
[----:B------:R-:W0:Y:S02]  /*5b10*/  FENCE.VIEW.ASYNC.T ;  /* 0x00000000000073c6 */ /* 0x000e240000000200 */
[----:B0-----:R-:W-:Y:S06]  /*5b20*/  BAR.SYNC.DEFER_BLOCKING 0x0 ;  /* 0x0000000000007b1d */ /* 0x001fec0000010000 */
[----:B------:R0:W-:Y:S06]  /*5b30*/  MEMBAR.ALL.CTA ;  /* 0x0000000000007992 */ /* 0x0001ec0000008000 */
[----:B0-----:R-:W0:Y:S01]  /*5b40*/  FENCE.VIEW.ASYNC.S ;  /* 0x00000000000073c6 */ /* 0x001e220000000000 */
[----:B------:R-:W-:Y:S01]  /*5b50*/  ULEA UR14, UR21, UR12, 0x3 ;  /* 0x0000000c150e7291 */ /* 0x000fe2000f8e18ff */
[----:B------:R-:W-:Y:S01]  /*5b60*/  FADD R36, R36, R39 ;  /* 0x0000002724247221 */ /* 0x000fe20000000000 */
[----:B------:R-:W-:-:S02]  /*5b70*/  UMOV UR7, UR4 ;  /* 0x0000000400077c82 */ /* 0x000fc40008000000 */
[----:B------:R-:W-:Y:S01]  /*5b80*/  UIADD3 UR14, UPT, UPT, UR14, 0x3800, URZ ;  /* 0x000038000e0e7890 */ /* 0x000fe2000fffe0ff */
[----:B0-----:R-:W-:Y:S06]  /*5b90*/  BAR.SYNC.DEFER_BLOCKING 0x0 ;  /* 0x0000000000007b1d */ /* 0x001fec0000010000 */
[----:B------:R-:W-:Y:S05]  /*5ba0*/  BRA.U UP1, `(.L_x_16) ;  /* 0x0000000101947547 */ /* 0x000fea000b800000 */
[----:B------:R-:W-:Y:S02]  /*5bb0*/  UIADD3 UR23, UPT, UPT, UR11, 0x18, URZ ;  /* 0x000000180b177890 */ /* 0x000fe4000fffe0ff */
[----:B------:R-:W-:Y:S02]  /*5bc0*/  UIADD3 UR56, UPT, UPT, UR11, 0x20, URZ ;  /* 0x000000200b387890 */ /* 0x000fe4000fffe0ff */
[----:B------:R-:W-:Y:S02]  /*5bd0*/  UIADD3 UR57, UPT, UPT, UR11, 0x28, URZ ;  /* 0x000000280b397890 */ /* 0x000fe4000fffe0ff */
[----:B------:R-:W-:Y:S02]  /*5be0*/  UIADD3 UR58, UPT, UPT, UR11, 0x30, URZ ;  /* 0x000000300b3a7890 */ /* 0x000fe4000fffe0ff */
[----:B------:R-:W-:Y:S02]  /*5bf0*/  UIADD3 UR59, UPT, UPT, UR11, 0x38, URZ ;  /* 0x000000380b3b7890 */ /* 0x000fe4000fffe0ff */
[----:B------:R-:W-:Y:S01]  /*5c00*/  UIADD3 UR60, UPT, UPT, UR11, 0x40, URZ ;  /* 0x000000400b3c7890 */ /* 0x000fe2000fffe0ff */
[----:B------:R-:W-:Y:S01]  /*5c10*/  UMOV UR8, 0x0 ;  /* 0x0000000000087882 */ /* 0x000fe20000000000 */
[----:B------:R-:W-:Y:S01]  /*5c20*/  UMOV UR9, 0x4040010 ;  /* 0x0404001000097882 */ /* 0x000fe20000000000 */
[----:B------:R-:W-:Y:S01]  /*5c30*/  UMOV UR19, 0x40004040 ;  /* 0x4000404000137882 */ /* 0x000fe20000000000 */
[----:B------:R-:W-:-:S02]  /*5c40*/  UIADD3 UR61, UPT, UPT, UR11, 0x48, URZ ;  /* 0x000000480b3d7890 */ /* 0x000fc4000fffe0ff */
[----:B------:R0:W-:Y:S01]  /*5c50*/  UTCHMMA tmem[UR16], gdesc[UR18], tmem[UR11], tmem[UR8], idesc[UR9], UPT ;  /* 0x00ff0812100079ea */ /* 0x0001e2000b80000b */
[----:B------:R-:W-:Y:S01]  /*5c60*/  UMOV UR24, 0x0 ;  /* 0x0000000000187882 */ /* 0x000fe20000000000 */
        /* <DEDUP_REMOVED lines=14> */
[----:B------:R-:W-:Y:S01]  /*5d50*/  UMOV UR4, UR14 ;  /* 0x0000000e00047c82 */ /* 0x000fe20008000000 */
[----:B------:R-:W-:Y:S01]  /*5d60*/  UMOV UR5, URZ ;  /* 0x000000ff00057c82 */ /* 0x000fe20008000000 */
[----:B------:R0:W-:Y:S01]  /*5d70*/  UTCHMMA tmem[UR58], gdesc[UR36], tmem[UR11], tmem[UR48], idesc[UR49], UPT ;  /* 0x00ff30243a0079ea */ /* 0x0001e2000b80000b */
[----:B------:R-:W-:Y:S01]  /*5d80*/  UMOV UR54, 0x0 ;  /* 0x0000000000367882 */ /* 0x000fe20000000000 */
[----:B------:R-:W-:Y:S01]  /*5d90*/  UMOV UR55, 0x4040010 ;  /* 0x0404001000377882 */ /* 0x000fe20000000000 */
[----:B------:R0:W-:Y:S01]  /*5da0*/  UTCHMMA tmem[UR59], gdesc[UR38], tmem[UR11], tmem[UR50], idesc[UR51], UPT ;  /* 0x00ff32263b0079ea */ /* 0x0001e2000b80000b */
[----:B------:R-:W-:Y:S01]  /*5db0*/  UMOV UR4, UR4 ;  /* 0x0000000400047c82 */ /* 0x000fe20008000000 */
[----:B------:R0:W-:Y:S01]  /*5dc0*/  UTCHMMA tmem[UR60], gdesc[UR40], tmem[UR11], tmem[UR52], idesc[UR53], UPT ;  /* 0x00ff34283c0079ea */ /* 0x0001e2000b80000b */
[----:B------:R0:W-:Y:S01]  /*5dd0*/  UTCHMMA tmem[UR61], gdesc[UR42], tmem[UR11], tmem[UR54], idesc[UR55], UPT ;  /* 0x00ff362a3d0079ea */ /* 0x0001e2000b80000b */
[----:B------:R0:W-:Y:S01]  /*5de0*/  UTCBAR [UR4], URZ ;  /* 0x000000ff040073e9 */ /* 0x0001e200080000ff */
[----:B------:R-:W-:Y:S01]  /*5df0*/  NOP ;  /* 0x0000000000007918 */ /* 0x000fe20000000000 */
.L_x_16:
[----:B------:R-:W-:Y:S01]  /*5e00*/  UIADD3 UR21, UPT, UPT, UR21, 0x1, URZ ;  /* 0x0000000115157890 */ /* 0x000fe2000fffe0ff */
[----:B------:R-:W-:Y:S01]  /*5e10*/  FFMA R114, R13, R114, R36 ;  /* 0x000000720d727223 */ /* 0x000fe20000000024 */
[----:B------:R-:W-:Y:S01]  /*5e20*/  UIADD3 UR6, UPT, UPT, UR6, 0x80, URZ ;  /* 0x0000008006067890 */ /* 0x000fe2000fffe0ff */
[----:B------:R-:W-:Y:S01]  /*5e30*/  IADD3 R117, PT, PT, R117, UR17, RZ ;  /* 0x0000001175757c10 */ /* 0x000fe2000fffe0ff */
[----:B------:R-:W-:Y:S01]  /*5e40*/  UISETP.GT.AND UP2, UPT, UR21, 0x1, UPT ;  /* 0x000000011500788c */ /* 0x000fe2000bf44270 */
[----:B------:R-:W-:Y:S02]  /*5e50*/  IADD3 R115, PT, PT, R105, R115, RZ ;  /* 0x0000007369737210 */ /* 0x000fe40007ffe0ff */
[----:B-1----:R-:W-:Y:S01]  /*5e60*/  MOV R116, UR7 ;  /* 0x0000000700747c02 */ /* 0x002fe20008000f00 */
[----:B0-----:R-:W-:Y:S01]  /*5e70*/  USEL UR4, URZ, 0x1, !UP2 ;  /* 0x00000001ff047887 */ /* 0x001fe2000d000000 */
[----:B------:R-:W-:Y:S01]  /*5e80*/  MOV R135, R104 ;  /* 0x0000006800877202 */ /* 0x000fe20000000f00 */
[----:B------:R-:W-:-:S02]  /*5e90*/  USEL UR21, UR21, URZ, !UP2 ;  /* 0x000000ff15157287 */ /* 0x000fc4000d000000 */
[----:B------:R-:W-:Y:S02]  /*5ea0*/  UISETP.GE.AND UP2, UPT, UR6, UR15, UPT ;  /* 0x0000000f0600728c */ /* 0x000fe4000bf46270 */
[----:B------:R-:W-:-:S07]  /*5eb0*/  ULOP3.LUT UR4, UR7, UR4, URZ, 0x3c, !UPT ;  /* 0x0000000407047292 */ /* 0x000fce000f8e3cff */
[----:B------:R-:W-:Y:S05]  /*5ec0*/  BRA.U !UP2, `(.L_x_17) ;  /* 0xffffffd90ab07547 */ /* 0x000fea000b83ffff */
.L_x_12:
[----:B------:R-:W1:Y:S01]  /*5ed0*/  LDCU UR4, c[0x0][0x3f0] ;  /* 0x00007e00ff0477ac */ /* 0x000e620008000800 */
[C---:B0-2---:R-:W-:Y:S01]  /*5ee0*/  FMUL R4, R114.reuse, 8388608 ;  /* 0x4b00000072047820 */ /* 0x045fe20000400000 */
[----:B------:R-:W-:Y:S02]  /*5ef0*/  FSETP.GEU.AND P4, PT, R114, 1.175494350822287508e-38, PT ;  /* 0x008000007200780b */ /* 0x000fe40003f8e000 */
[C---:B------:R-:W-:Y:S02]  /*5f00*/  SHF.L.U32 R5, R0.reuse, 0x5, RZ ;  /* 0x0000000500057819 */ /* 0x040fe400000006ff */
[----:B------:R-:W-:Y:S02]  /*5f10*/  SHF.L.U32 R14, R0, 0x4, RZ ;  /* 0x00000004000e7819 */ /* 0x000fe400000006ff */
[----:B------:R-:W-:Y:S02]  /*5f20*/  FSEL R19, R4, R114, !P4 ;  /* 0x0000007204137208 */ /* 0x000fe40006000000 */
[----:B------:R-:W-:-:S02]  /*5f30*/  SHF.R.S32.HI R15, RZ, 0x2, R0 ;  /* 0x00000002ff0f7819 */ /* 0x000fc40000011400 */
[----:B------:R-:W-:Y:S02]  /*5f40*/  FSETP.GT.AND P3, PT, |R114|, 8.50705917302346158658e+37, PT ;  /* 0x7e8000007200780b */ /* 0x000fe40003f64200 */
[----:B------:R-:W-:Y:S02]  /*5f50*/  LOP3.LUT R3, R0, 0x70, RZ, 0xc0, !PT ;  /* 0x0000007000037812 */ /* 0x000fe400078ec0ff */
[----:B------:R-:W-:Y:S01]  /*5f60*/  LOP3.LUT R13, R5, 0x700, RZ, 0xc0, !PT ;  /* 0x00000700050d7812 */ /* 0x000fe200078ec0ff */
[----:B-1----:R-:W-:Y:S01]  /*5f70*/  UISETP.GE.AND UP0, UPT, UR4, 0x1, UPT ;  /* 0x000000010400788c */ /* 0x002fe2000bf06270 */
[----:B------:R-:W-:Y:S02]  /*5f80*/  LOP3.LUT R18, R14, 0x30, RZ, 0xc0, !PT ;  /* 0x000000300e127812 */ /* 0x000fe400078ec0ff */
[----:B------:R-:W-:-:S06]  /*5f90*/  IADD3 R12, PT, PT, R19, -0x3f3504f3, RZ ;  /* 0xc0cafb0d130c7810 */ /* 0x000fcc0007ffe0ff */
[----:B------:R-:W-:Y:S05]  /*5fa0*/  BRA.U !UP0, `(.L_x_18) ;  /* 0x0000000108107547 */ /* 0x000fea000b800000 */
[----:B------:R-:W-:-:S06]  /*5fb0*/  USHF.L.U32 UR7, UR7, 0x1f, URZ ;  /* 0x0000001f07077899 */ /* 0x000fcc00080006ff */
[----:B------:R-:W-:-:S04]  /*5fc0*/  MOV R4, UR7 ;  /* 0x0000000700047c02 */ /* 0x000fc80008000f00 */
[----:B------:R-:W0:Y:S02]  /*5fd0*/  SYNCS.PHASECHK.TRANS64.TRYWAIT P2, [UR14], R4 ;  /* 0x00000004ff0075a7 */ /* 0x000e24000804110e */
[----:B0-----:R-:W-:Y:S05]  /*5fe0*/  @!P2 BRA `(.L_x_19) ;  /* 0x0000000c0030a947 */ /* 0x001fea0003800000 */
.L_x_18:
[----:B------:R-:W-:Y:S01]  /*5ff0*/  BAR.SYNC.DEFER_BLOCKING 0x0 ;  /* 0x0000000000007b1d */ /* 0x000fe20000010000 */
[C---:B------:R-:W-:Y:S01]  /*6000*/  FSETP.GEU.AND P2, PT, |R114|.reuse, 1.175494350822287508e-38, PT ;  /* 0x008000007200780b */ /* 0x040fe20003f4e200 */
[----:B------:R-:W-:Y:S01]  /*6010*/  @P3 FMUL R114, R114, 0.25 ;  /* 0x3e80000072723820 */ /* 0x000fe20000400000 */
[----:B------:R-:W-:Y:S01]  /*6020*/  LOP3.LUT R12, R12, 0xff800000, RZ, 0xc0, !PT ;  /* 0xff8000000c0c7812 */ /* 0x000fe200078ec0ff */
[----:B------:R-:W-:Y:S01]  /*6030*/  HFMA2 R22, -RZ, RZ, 1.443359375, -0.2030029296875 ;  /* 0x3dc6b27fff167431 */ /* 0x000fe200000001ff */
[----:B------:R-:W-:Y:S01]  /*6040*/  LEA R20, R3, R18, 0x2 ;  /* 0x0000001203147211 */ /* 0x000fe200078e10ff */
[----:B------:R-:W0:Y:S01]  /*6050*/  LDCU.64 UR4, c[0x0][0x3e0] ;  /* 0x00007c00ff0477ac */ /* 0x000e220008000a00 */
[-C--:B------:R-:W-:Y:S02]  /*6060*/  IADD3 R3, PT, PT, R19, -R12.reuse, RZ ;  /* 0x8000000c13037210 */ /* 0x080fe40007ffe0ff */
[----:B------:R-:W-:Y:S02]  /*6070*/  LOP3.LUT R16, R13, 0x70, R14, 0xf8, !PT ;  /* 0x000000700d107812 */ /* 0x000fe400078ef80e */
[----:B------:R-:W-:Y:S01]  /*6080*/  I2FP.F32.S32 R12, R12 ;  /* 0x0000000c000c7245 */ /* 0x000fe20000201400 */
[----:B------:R-:W-:Y:S01]  /*6090*/  FADD R13, R3, -1 ;  /* 0xbf800000030d7421 */ /* 0x000fe20000000000 */
[----:B------:R-:W-:Y:S01]  /*60a0*/  FSEL R3, RZ, -23, P4 ;  /* 0xc1b80000ff037808 */ /* 0x000fe20002000000 */
[----:B------:R-:W-:Y:S01]  /*60b0*/  @!P2 FMUL R114, R114, 16777216 ;  /* 0x4b8000007272a820 */ /* 0x000fe20000400000 */
[----:B------:R-:W-:-:S02]  /*60c0*/  SGXT R15, R15, 0x1 ;  /* 0x000000010f0f781a */ /* 0x000fc40000000200 */
[----:B------:R-:W-:Y:S01]  /*60d0*/  SHF.L.U32 R14, R0, 0x6, RZ ;  /* 0x00000006000e7819 */ /* 0x000fe200000006ff */
[----:B------:R-:W-:Y:S01]  /*60e0*/  FFMA.FTZ R3, R12, 1.1920928955078125e-07, R3 ;  /* 0x340000000c037823 */ /* 0x000fe20000010003 */
[----:B------:R-:W-:Y:S01]  /*60f0*/  LOP3.LUT R20, R20, 0x440, R15, 0x78, !PT ;  /* 0x0000044014147812 */ /* 0x000fe200078e780f */
[----:B------:R-:W1:Y:S01]  /*6100*/  MUFU.RCP R12, R114 ;  /* 0x00000072000c7308 */ /* 0x000e620000001000 */
[----:B------:R-:W-:Y:S02]  /*6110*/  SHF.L.U32 R15, R0, 0x1, RZ ;  /* 0x00000001000f7819 */ /* 0x000fe400000006ff */
[----:B------:R-:W-:Y:S01]  /*6120*/  LOP3.LUT R17, R14, 0x200, RZ, 0xc0, !PT ;  /* 0x000002000e117812 */ /* 0x000fe200078ec0ff */
[----:B------:R-:W2:Y:S02]  /*6130*/  @!P1 SYNCS.CCTL.IV [UR12+0x3800] ;  /* 0x00380000ff0099b1 */ /* 0x000ea4000800000c */
[----:B--2---:R-:W-:Y:S01]  /*6140*/  BAR.SYNC.DEFER_BLOCKING 0x0 ;  /* 0x0000000000007b1d */ /* 0x004fe20000010000 */
[----:B------:R-:W-:Y:S01]  /*6150*/  LOP3.LUT R16, R16, 0xc0, R15, 0x78, !PT ;  /* 0x000000c010107812 */ /* 0x000fe200078e780f */
[C---:B------:R-:W-:Y:S01]  /*6160*/  FFMA.FTZ R14, R13.reuse, R22, -0.16845393180847167969 ;  /* 0xbe2c7f300d0e7423 */ /* 0x040fe20000010016 */
[----:B------:R-:W-:Y:S01]  /*6170*/  IADD3 R17, PT, PT, R20, UR12, R17 ;  /* 0x0000000c14117c10 */ /* 0x000fe2000fffe011 */
[----:B0-----:R-:W-:Y:S01]  /*6180*/  UIMAD UR4, UR10, UR4, URZ ;  /* 0x000000040a0472a4 */ /* 0x001fe2000f8e02ff */
[----:B------:R-:W-:Y:S01]  /*6190*/  IADD3 R16, PT, PT, R16, UR12, RZ ;  /* 0x0000000c10107c10 */ /* 0x000fe2000fffe0ff */
[----:B------:R-:W-:-:S02]  /*61a0*/  FFMA.FTZ R14, R13, R14, 0.1716887056827545166 ;  /* 0x3e2fcf2a0d0e7423 */ /* 0x000fc4000001000e */
[----:B------:R-:W0:Y:S01]  /*61b0*/  LDC R20, c[0x0][0x3e8] ;  /* 0x0000fa00ff147b82 */ /* 0x000e220000000800 */
[----:B------:R-:W-:Y:S01]  /*61c0*/  LDTM.16dp32bit_t0_t15.x8 R4, tmem[UR13] ;  /* 0x0000000d000479ee */ /* 0x000fe20008980000 */
[----:B------:R-:W2:Y:S01]  /*61d0*/  LDTM.16dp32bit_t16_t31.x8 R4, tmem[UR13+0x8] ;  /* 0x0000080d000479ee */ /* 0x000ea200089a0000 */
[----:B------:R-:W-:Y:S01]  /*61e0*/  USHF.L.U32 UR6, UR4, 0x1, URZ ;  /* 0x0000000104067899 */ /* 0x000fe200080006ff */
[----:B------:R-:W-:-:S04]  /*61f0*/  FFMA.FTZ R14, R13, R14, -0.17900948226451873779 ;  /* 0xbe374e430d0e7423 */ /* 0x000fc8000001000e */
[C---:B------:R-:W-:Y:S01]  /*6200*/  FFMA.FTZ R14, R13.reuse, R14, 0.20512372255325317383 ;  /* 0x3e520bf40d0e7423 */ /* 0x040fe2000001000e */
[----:B------:R-:W3:Y:S03]  /*6210*/  LDC.64 R22, c[0x0][0x398] ;  /* 0x0000e600ff167b82 */ /* 0x000ee60000000a00 */
[----:B------:R-:W-:-:S04]  /*6220*/  FFMA.FTZ R14, R13, R14, -0.24046532809734344482 ;  /* 0xbe763c8b0d0e7423 */ /* 0x000fc8000001000e */
[C---:B------:R-:W-:Y:S01]  /*6230*/  FFMA.FTZ R14, R13.reuse, R14, 0.28857114911079406738 ;  /* 0x3e93bf990d0e7423 */ /* 0x040fe2000001000e */
[----:B------:R-:W4:Y:S01]  /*6240*/  @!P1 SYNCS.CCTL.IV [UR12+0x3808] ;  /* 0x00380800ff0099b1 */ /* 0x000f22000800000c */
[----:B------:R-:W-:Y:S02]  /*6250*/  NOP ;  /* 0x0000000000007918 */ /* 0x000fe40000000000 */
[----:B------:R-:W-:Y:S01]  /*6260*/  FFMA.FTZ R14, R13, R14, -0.36067417263984680176 ;  /* 0xbeb8aa490d0e7423 */ /* 0x000fe2000001000e */
[----:B------:R-:W-:-:S03]  /*6270*/  FSETP.NEU.AND P1, PT, R19, RZ, PT ;  /* 0x000000ff1300720b */ /* 0x000fc60003f2d000 */
[----:B------:R-:W-:Y:S01]  /*6280*/  FFMA.FTZ R14, R13, R14, 0.48089820146560668945 ;  /* 0x3ef6384a0d0e7423 */ /* 0x000fe2000001000e */
[----:B--2---:R-:W-:Y:S01]  /*6290*/  @P3 FMUL R6, R6, 0.25 ;  /* 0x3e80000006063820 */ /* 0x004fe20000400000 */
[----:B------:R-:W-:Y:S01]  /*62a0*/  @P3 FMUL R5, R5, 0.25 ;  /* 0x3e80000005053820 */ /* 0x000fe20000400000 */
[----:B------:R-:W-:Y:S01]  /*62b0*/  @P3 FMUL R7, R7, 0.25 ;  /* 0x3e80000007073820 */ /* 0x000fe20000400000 */
[----:B------:R-:W-:Y:S01]  /*62c0*/  @P3 FMUL R4, R4, 0.25 ;  /* 0x3e80000004043820 */ /* 0x000fe20000400000 */
[----:B------:R-:W-:Y:S01]  /*62d0*/  @P3 FMUL R8, R8, 0.25 ;  /* 0x3e80000008083820 */ /* 0x000fe20000400000 */
[----:B------:R-:W-:Y:S01]  /*62e0*/  @P3 FMUL R9, R9, 0.25 ;  /* 0x3e80000009093820 */ /* 0x000fe20000400000 */
[----:B------:R-:W-:Y:S01]  /*62f0*/  @P3 FMUL R10, R10, 0.25 ;  /* 0x3e8000000a0a3820 */ /* 0x000fe20000400000 */
[----:B------:R-:W-:Y:S01]  /*6300*/  @P3 FMUL R11, R11, 0.25 ;  /* 0x3e8000000b0b3820 */ /* 0x000fe20000400000 */
[----:B------:R-:W-:Y:S01]  /*6310*/  @!P2 FMUL R6, R6, 16777216 ;  /* 0x4b8000000606a820 */ /* 0x000fe20000400000 */
[----:B------:R-:W-:Y:S01]  /*6320*/  @!P2 FMUL R5, R5, 16777216 ;  /* 0x4b8000000505a820 */ /* 0x000fe20000400000 */
[----:B------:R-:W-:Y:S01]  /*6330*/  @!P2 FMUL R7, R7, 16777216 ;  /* 0x4b8000000707a820 */ /* 0x000fe20000400000 */
[----:B------:R-:W-:Y:S01]  /*6340*/  @!P2 FMUL R4, R4, 16777216 ;  /* 0x4b8000000404a820 */ /* 0x000fe20000400000 */
[----:B------:R-:W-:Y:S01]  /*6350*/  @!P2 FMUL R8, R8, 16777216 ;  /* 0x4b8000000808a820 */ /* 0x000fe20000400000 */
[----:B------:R-:W-:Y:S01]  /*6360*/  @!P2 FMUL R9, R9, 16777216 ;  /* 0x4b8000000909a820 */ /* 0x000fe20000400000 */
[----:B------:R-:W-:Y:S01]  /*6370*/  @!P2 FMUL R10, R10, 16777216 ;  /* 0x4b8000000a0aa820 */ /* 0x000fe20000400000 */
[----:B------:R-:W-:Y:S01]  /*6380*/  @!P2 FMUL R11, R11, 16777216 ;  /* 0x4b8000000b0ba820 */ /* 0x000fe20000400000 */
[C---:B-1----:R-:W-:Y:S01]  /*6390*/  FMUL R15, R12.reuse, R6 ;  /* 0x000000060c0f7220 */ /* 0x042fe20000400000 */
[C---:B------:R-:W-:Y:S01]  /*63a0*/  FMUL R5, R12.reuse, R5 ;  /* 0x000000050c057220 */ /* 0x040fe20000400000 */
[C---:B------:R-:W-:Y:S01]  /*63b0*/  FMUL R6, R12.reuse, R7 ;  /* 0x000000070c067220 */ /* 0x040fe20000400000 */
[C---:B------:R-:W-:Y:S01]  /*63c0*/  FMUL R4, R12.reuse, R4 ;  /* 0x000000040c047220 */ /* 0x040fe20000400000 */
[C---:B------:R-:W-:Y:S01]  /*63d0*/  FMUL R8, R12.reuse, R8 ;  /* 0x000000080c087220 */ /* 0x040fe20000400000 */
[C---:B------:R-:W-:Y:S01]  /*63e0*/  FMUL R9, R12.reuse, R9 ;  /* 0x000000090c097220 */ /* 0x040fe20000400000 */
[C---:B------:R-:W-:Y:S01]  /*63f0*/  FMUL R7, R12.reuse, R10 ;  /* 0x0000000a0c077220 */ /* 0x040fe20000400000 */
[----:B------:R-:W-:Y:S01]  /*6400*/  FMUL R12, R12, R11 ;  /* 0x0000000b0c0c7220 */ /* 0x000fe20000400000 */
[----:B------:R-:W-:Y:S01]  /*6410*/  F2FP.F16.F32.PACK_AB R5, R6, R5 ;  /* 0x000000050605723e */ /* 0x000fe200000000ff */
[----:B------:R-:W-:Y:S01]  /*6420*/  FFMA.FTZ R14, R13, R14, -0.72134751081466674805 ;  /* 0xbf38aa3b0d0e7423 */ /* 0x000fe2000001000e */
[----:B------:R-:W-:-:S02]  /*6430*/  F2FP.F16.F32.PACK_AB R4, R15, R4 ;  /* 0x000000040f04723e */ /* 0x000fc400000000ff */
[----:B------:R-:W-:Y:S01]  /*6440*/  F2FP.F16.F32.PACK_AB R6, R7, R8 ;  /* 0x000000080706723e */ /* 0x000fe200000000ff */
[----:B------:R-:W-:Y:S01]  /*6450*/  FMUL R14, R13, R14 ;  /* 0x0000000e0d0e7220 */ /* 0x000fe20000400000 */
[----:B------:R-:W-:Y:S02]  /*6460*/  F2FP.F16.F32.PACK_AB R7, R12, R9 ;  /* 0x000000090c07723e */ /* 0x000fe400000000ff */
[----:B------:R-:W-:Y:S01]  /*6470*/  ISETP.GE.U32.AND P2, PT, R19, 0x7f800000, PT ;  /* 0x7f8000001300780c */ /* 0x000fe20003f46070 */
[C---:B------:R-:W-:Y:S01]  /*6480*/  FMUL R14, R13.reuse, R14 ;  /* 0x0000000e0d0e7220 */ /* 0x040fe20000400000 */
[--C-:B------:R-:W-:Y:S01]  /*6490*/  SHF.R.U32.HI R11, RZ, 0x6, R0.reuse ;  /* 0x00000006ff0b7819 */ /* 0x100fe20000011600 */
[----:B----4-:R1:W-:Y:S01]  /*64a0*/  STSM.16.M88.4 [R16], R4 ;  /* 0x0000000410007844 */ /* 0x0103e20000000200 */
[----:B------:R-:W-:Y:S01]  /*64b0*/  SHF.R.U32.HI R8, RZ, 0x2, R0 ;  /* 0x00000002ff087819 */ /* 0x000fe20000011600 */
[----:B------:R-:W-:Y:S01]  /*64c0*/  FFMA.FTZ R14, R13, 1.4426950216293334961, R14 ;  /* 0x3fb8aa3b0d0e7823 */ /* 0x000fe2000001000e */
[----:B------:R-:W-:Y:S01]  /*64d0*/  SGXT.U32 R11, R11, 0x1 ;  /* 0x000000010b0b781a */ /* 0x000fe20000000000 */
[----:B------:R-:W-:Y:S01]  /*64e0*/  BAR.SYNC.DEFER_BLOCKING 0x0 ;  /* 0x0000000000007b1d */ /* 0x000fe20000010000 */
[----:B------:R-:W-:Y:S01]  /*64f0*/  LOP3.LUT R9, R8, 0x18, RZ, 0xc0, !PT ;  /* 0x0000001808097812 */ /* 0x000fe200078ec0ff */
[----:B------:R-:W-:-:S02]  /*6500*/  FADD R3, R3, R14 ;  /* 0x0000000e03037221 */ /* 0x000fc40000000000 */
[----:B0-----:R-:W-:Y:S01]  /*6510*/  IMAD R11, R11, R20, RZ ;  /* 0x000000140b0b7224 */ /* 0x001fe200078e02ff */
[----:B------:R-:W-:Y:S02]  /*6520*/  LOP3.LUT R24, R9, 0x1f, R0, 0xf8, !PT ;  /* 0x0000001f09187812 */ /* 0x000fe400078ef800 */
[----:B------:R-:W-:Y:S02]  /*6530*/  @P2 MOV R8, 0x7f800000 ;  /* 0x7f80000000082802 */ /* 0x000fe40000000f00 */
[----:B------:R-:W-:Y:S02]  /*6540*/  SHF.L.U32 R9, R24, 0x3, RZ ;  /* 0x0000000318097819 */ /* 0x000fe400000006ff */
[----:B------:R-:W-:Y:S01]  /*6550*/  LEA R13, R20, R11, 0x1 ;  /* 0x0000000b140d7211 */ /* 0x000fe200078e08ff */
[----:B------:R-:W-:Y:S01]  /*6560*/  @P2 FFMA.FTZ R3, R19, R8, +INF ;  /* 0x7f80000013032423 */ /* 0x000fe20000010008 */
[----:B------:R-:W-:Y:S01]  /*6570*/  IMAD R8, R2, UR5, RZ ;  /* 0x0000000502087c24 */ /* 0x000fe2000f8e02ff */
[----:B------:R-:W-:Y:S01]  /*6580*/  LOP3.LUT R19, R9, 0xc0, RZ, 0xc0, !PT ;  /* 0x000000c009137812 */ /* 0x000fe200078ec0ff */
[----:B------:R-:W-:Y:S01]  /*6590*/  UIMAD.WIDE UR4, UR4, 0x2, URZ ;  /* 0x00000002040478a5 */ /* 0x000fe2000f8e02ff */
[----:B------:R-:W-:-:S02]  /*65a0*/  LEA R15, R20, R13, 0x1 ;  /* 0x0000000d140f7211 */ /* 0x000fc400078e08ff */
[C---:B------:R-:W-:Y:S01]  /*65b0*/  SHF.L.U32 R9, R8.reuse, 0x1, RZ ;  /* 0x0000000108097819 */ /* 0x040fe200000006ff */
[----:B------:R-:W-:Y:S01]  /*65c0*/  IMAD.HI R8, R8, 0x2, RZ ;  /* 0x0000000208087827 */ /* 0x000fe200078e02ff */
[----:B-1----:R-:W-:Y:S02]  /*65d0*/  LEA R16, R20, R15, 0x1 ;  /* 0x0000000f14107211 */ /* 0x002fe400078e08ff */
[----:B---3--:R-:W-:Y:S01]  /*65e0*/  IADD3 R22, P2, P3, R9, UR6, R22 ;  /* 0x0000000609167c10 */ /* 0x008fe2000fb5e016 */
[----:B------:R0:W1:Y:S01]  /*65f0*/  LDSM.16.M88.4 R4, [R17] ;  /* 0x000000001104783b */ /* 0x0000620000000200 */
[----:B------:R-:W-:Y:S02]  /*6600*/  FSEL R3, R3, -INF , P1 ;  /* 0xff80000003037808 */ /* 0x000fe40000800000 */
[----:B------:R-:W2:Y:S01]  /*6610*/  LDCU UR4, c[0x0][0x3ec] ;  /* 0x00007d80ff0477ac */ /* 0x000ea20008000800 */
[----:B------:R-:W-:Y:S02]  /*6620*/  IADD3.X R28, PT, PT, R8, UR5, R23, P2, P3 ;  /* 0x00000005081c7c10 */ /* 0x000fe400097e6417 */
[----:B------:R-:W-:Y:S01]  /*6630*/  LEA R8, P1, R11, R22, 0x1 ;  /* 0x000000160b087211 */ /* 0x000fe200078208ff */
[----:B------:R-:W-:Y:S01]  /*6640*/  FFMA R3, R3, 0.69314718246459960938, R104 ;  /* 0x3f31721803037823 */ /* 0x000fe20000000068 */
[----:B------:R-:W-:-:S02]  /*6650*/  IADD3 R26, PT, PT, R19, UR12, R18 ;  /* 0x0000000c131a7c10 */ /* 0x000fc4000fffe012 */
[C---:B0-----:R-:W-:Y:S02]  /*6660*/  LEA R17, R20.reuse, R16, 0x1 ;  /* 0x0000001014117211 */ /* 0x041fe400078e08ff */
[----:B------:R-:W-:Y:S02]  /*6670*/  LEA R10, P2, R13, R22, 0x1 ;  /* 0x000000160d0a7211 */ /* 0x000fe400078408ff */
[----:B------:R-:W-:Y:S02]  /*6680*/  LEA.HI.X.SX32 R9, R11, R28, 0x1, P1 ;  /* 0x0000001c0b097211 */ /* 0x000fe400008f0eff */
[----:B------:R-:W-:Y:S02]  /*6690*/  LEA R19, R20, R17, 0x1 ;  /* 0x0000001114137211 */ /* 0x000fe400078e08ff */
[-C--:B------:R-:W-:Y:S02]  /*66a0*/  LEA R12, P1, R15, R22.reuse, 0x1 ;  /* 0x000000160f0c7211 */ /* 0x080fe400078208ff */
[----:B------:R-:W-:Y:S01]  /*66b0*/  LEA R14, P3, R16, R22, 0x1 ;  /* 0x00000016100e7211 */ /* 0x000fe200078608ff */
[----:B--2---:R-:W-:Y:S01]  /*66c0*/  UIMAD UR4, UR10, UR4, URZ ;  /* 0x000000040a0472a4 */ /* 0x004fe2000f8e02ff */
[----:B------:R-:W-:-:S02]  /*66d0*/  LEA.HI.X.SX32 R11, R13, R28, 0x1, P2 ;  /* 0x0000001c0d0b7211 */ /* 0x000fc400010f0eff */
[----:B------:R-:W-:Y:S01]  /*66e0*/  LEA R21, R20, R19, 0x1 ;  /* 0x0000001314157211 */ /* 0x000fe200078e08ff */
[----:B------:R-:W-:Y:S01]  /*66f0*/  USHF.L.U32 UR6, UR4, 0x2, URZ ;  /* 0x0000000204067899 */ /* 0x000fe200080006ff */
[-C--:B------:R-:W-:Y:S01]  /*6700*/  LEA.HI.X.SX32 R13, R15, R28.reuse, 0x1, P1 ;  /* 0x0000001c0f0d7211 */ /* 0x080fe200008f0eff */
[----:B------:R-:W-:Y:S01]  /*6710*/  UIMAD.WIDE UR4, UR4, 0x4, URZ ;  /* 0x00000004040478a5 */ /* 0x000fe2000f8e02ff */
[----:B------:R-:W-:Y:S02]  /*6720*/  LEA.HI.X.SX32 R15, R16, R28, 0x1, P3 ;  /* 0x0000001c100f7211 */ /* 0x000fe400018f0eff */
[-C--:B------:R-:W-:Y:S02]  /*6730*/  LEA R16, P1, R17, R22.reuse, 0x1 ;  /* 0x0000001611107211 */ /* 0x080fe400078208ff */
[----:B------:R-:W-:Y:S02]  /*6740*/  LEA R23, R20, R21, 0x1 ;  /* 0x0000001514177211 */ /* 0x000fe400078e08ff */
[----:B------:R-:W-:-:S02]  /*6750*/  LEA R18, P2, R19, R22, 0x1 ;  /* 0x0000001613127211 */ /* 0x000fc400078408ff */
[----:B------:R-:W-:Y:S02]  /*6760*/  LEA R20, P3, R21, R22, 0x1 ;  /* 0x0000001615147211 */ /* 0x000fe400078608ff */
[----:B------:R-:W-:Y:S02]  /*6770*/  LEA.HI.X.SX32 R17, R17, R28, 0x1, P1 ;  /* 0x0000001c11117211 */ /* 0x000fe400008f0eff */
[----:B------:R-:W-:Y:S01]  /*6780*/  LEA R22, P1, R23, R22, 0x1 ;  /* 0x0000001617167211 */ /* 0x000fe200078208ff */
[----:B-1----:R0:W-:Y:S01]  /*6790*/  STG.E.U16 desc[UR26][R8.64], R4 ;  /* 0x0000000408007986 */ /* 0x0021e2000c10151a */
[----:B------:R-:W-:Y:S02]  /*67a0*/  PRMT R25, R4, 0x7632, R25 ;  /* 0x0000763204197816 */ /* 0x000fe40000000019 */
[-C--:B------:R-:W-:Y:S02]  /*67b0*/  LEA.HI.X.SX32 R19, R19, R28.reuse, 0x1, P2 ;  /* 0x0000001c13137211 */ /* 0x080fe400010f0eff */
[-C--:B------:R-:W-:Y:S01]  /*67c0*/  LEA.HI.X.SX32 R21, R21, R28.reuse, 0x1, P3 ;  /* 0x0000001c15157211 */ /* 0x080fe200018f0eff */
[----:B------:R1:W-:Y:S01]  /*67d0*/  STG.E.U16 desc[UR26][R10.64], R25 ;  /* 0x000000190a007986 */ /* 0x0003e2000c10151a */
[----:B------:R-:W-:-:S02]  /*67e0*/  LEA.HI.X.SX32 R23, R23, R28, 0x1, P1 ;  /* 0x0000001c17177211 */ /* 0x000fc400008f0eff */
[----:B------:R-:W-:Y:S01]  /*67f0*/  SHF.L.U32 R24, R24, 0x4, RZ ;  /* 0x0000000418187819 */ /* 0x000fe200000006ff */
[----:B------:R2:W-:Y:S01]  /*6800*/  STG.E.U16 desc[UR26][R12.64], R5 ;  /* 0x000000050c007986 */ /* 0x0005e2000c10151a */
[----:B------:R-:W-:Y:S02]  /*6810*/  LOP3.LUT R0, R0, 0x7f, RZ, 0xc0, !PT ;  /* 0x0000007f00007812 */ /* 0x000fe400078ec0ff */
[----:B0-----:R-:W-:Y:S02]  /*6820*/  PRMT R9, R5, 0x7632, R9 ;  /* 0x0000763205097816 */ /* 0x001fe40000000009 */
[----:B------:R-:W-:Y:S02]  /*6830*/  LOP3.LUT R24, R24, 0xf0, RZ, 0xc0, !PT ;  /* 0x000000f018187812 */ /* 0x000fe400078ec0ff */
[----:B------:R-:W-:Y:S01]  /*6840*/  ISETP.GE.U32.AND P1, PT, R0, 0x40, PT ;  /* 0x000000400000780c */ /* 0x000fe20003f26070 */
[----:B------:R-:W-:Y:S01]  /*6850*/  STG.E.U16 desc[UR26][R14.64], R9 ;  /* 0x000000090e007986 */ /* 0x000fe2000c10151a */
[----:B-1----:R-:W-:Y:S01]  /*6860*/  PRMT R11, R6, 0x7632, R11 ;  /* 0x00007632060b7816 */ /* 0x002fe2000000000b */
[C---:B------:R-:W-:Y:S01]  /*6870*/  IMAD.HI R0, R2.reuse, 0x4, RZ ;  /* 0x0000000402007827 */ /* 0x040fe200078e02ff */
[----:B--2---:R-:W-:Y:S01]  /*6880*/  PRMT R13, R7, 0x7632, R13 ;  /* 0x00007632070d7816 */ /* 0x004fe2000000000d */
[----:B------:R-:W-:Y:S01]  /*6890*/  STG.E.U16 desc[UR26][R16.64], R6 ;  /* 0x0000000610007986 */ /* 0x000fe2000c10151a */
[----:B------:R-:W-:-:S03]  /*68a0*/  SHF.L.U32 R5, R2, 0x2, RZ ;  /* 0x0000000202057819 */ /* 0x000fc600000006ff */
[----:B------:R0:W-:Y:S04]  /*68b0*/  STG.E.U16 desc[UR26][R18.64], R11 ;  /* 0x0000000b12007986 */ /* 0x0001e8000c10151a */
[----:B------:R-:W-:Y:S04]  /*68c0*/  STG.E.U16 desc[UR26][R20.64], R7 ;  /* 0x0000000714007986 */ /* 0x000fe8000c10151a */
[----:B------:R-:W-:Y:S01]  /*68d0*/  STG.E.U16 desc[UR26][R22.64], R13 ;  /* 0x0000000d16007986 */ /* 0x000fe2000c10151a */
[----:B------:R-:W-:Y:S08]  /*68e0*/  BAR.SYNC.DEFER_BLOCKING 0x0 ;  /* 0x0000000000007b1d */ /* 0x000ff00000010000 */
[----:B0-----:R-:W0:Y:S01]  /*68f0*/  LDC.64 R10, c[0x0][0x3a0] ;  /* 0x0000e800ff0a7b82 */ /* 0x001e220000000a00 */
[----:B------:R1:W-:Y:S07]  /*6900*/  STSM.16.M88 [R26], R3 ;  /* 0x000000031a007844 */ /* 0x0003ee0000000000 */
[----:B------:R-:W-:Y:S01]  /*6910*/  BAR.SYNC.DEFER_BLOCKING 0x0 ;  /* 0x0000000000007b1d */ /* 0x000fe20000010000 */
[----:B0-----:R-:W-:-:S04]  /*6920*/  IADD3 R2, P2, P3, R5, UR6, R10 ;  /* 0x0000000605027c10 */ /* 0x001fc8000fb5e00a */
[----:B-1----:R-:W-:Y:S01]  /*6930*/  IADD3.X R3, PT, PT, R0, UR5, R11, P2, P3 ;  /* 0x0000000500037c10 */ /* 0x002fe200097e640b */
[----:B------:R-:W0:Y:S04]  /*6940*/  LDSM.16.M88 R9, [R24+UR12] ;  /* 0x0000000c1809783b */ /* 0x000e280008000000 */
[----:B0-----:R0:W-:Y:S01]  /*6950*/  @!P1 STG.E desc[UR26][R2.64], R9 ;  /* 0x0000000902009986 */ /* 0x0011e2000c10191a */
[----:B------:R-:W-:Y:S06]  /*6960*/  BAR.SYNC.DEFER_BLOCKING 0x0 ;  /* 0x0000000000007b1d */ /* 0x000fec0000010000 */
[----:B------:R-:W-:Y:S05]  /*6970*/  @P0 BRA `(.L_x_20) ;  /* 0x0000000000a00947 */ /* 0x000fea0003800000 */
[----:B------:R-:W1:Y:S01]  /*6980*/  S2UR UR5, SR_CgaCtaId ;  /* 0x00000000000579c3 */ /* 0x000e620000008800 */
[----:B------:R-:W-:Y:S01]  /*6990*/  NOP ;  /* 0x0000000000007918 */ /* 0x000fe20000000000 */
[----:B------:R-:W-:Y:S01]  /*69a0*/  UMOV UR4, 0x50 ;  /* 0x0000005000047882 */ /* 0x000fe20000000000 */
[----:B------:R-:W-:Y:S02]  /*69b0*/  MOV R0, UR11 ;  /* 0x0000000b00007c02 */ /* 0x000fe40008000f00 */
[----:B0-----:R-:W-:Y:S02]  /*69c0*/  MOV R3, 0xf ;  /* 0x0000000f00037802 */ /* 0x001fe40000000f00 */
[----:B------:R-:W-:Y:S02]  /*69d0*/  LOP3.LUT R0, R0, 0xffff, RZ, 0xc0, !PT ;  /* 0x0000ffff00007812 */ /* 0x000fe400078ec0ff */
[----:B------:R-:W-:Y:S02]  /*69e0*/  MOV R7, 0x1 ;  /* 0x0000000100077802 */ /* 0x000fe40000000f00 */
[----:B------:R-:W-:-:S04]  /*69f0*/  SHF.R.U32.HI R0, RZ, 0x5, R0 ;  /* 0x00000005ff007819 */ /* 0x000fc80000011600 */
[----:B------:R-:W-:Y:S02]  /*6a00*/  IADD3 R2, PT, PT, R0, 0x10, RZ ;  /* 0x0000001000027810 */ /* 0x000fe40007ffe0ff */
[----:B------:R-:W-:Y:S01]  /*6a10*/  SHF.L.U32 R0, R3, R0, RZ ;  /* 0x0000000003007219 */ /* 0x000fe200000006ff */
[----:B-1----:R-:W-:Y:S01]  /*6a20*/  ULEA UR6, UR5, UR4, 0x18 ;  /* 0x0000000405067291 */ /* 0x002fe2000f8ec0ff */
[----:B------:R-:W-:-:S04]  /*6a30*/  SHF.L.U32 R3, R7, R2, RZ ;  /* 0x0000000207037219 */ /* 0x000fc800000006ff */
[----:B------:R-:W-:-:S04]  /*6a40*/  LOP3.LUT R0, R3, R0, RZ, 0xfc, !PT ;  /* 0x0000000003007212 */ /* 0x000fc800078efcff */
[----:B------:R-:W0:Y:S01]  /*6a50*/  LDS R5, [UR6] ;  /* 0x00000006ff057984 */ /* 0x000e220008000800 */
[C---:B------:R-:W-:Y:S02]  /*6a60*/  LOP3.LUT R2, R0.reuse, 0xffff, RZ, 0xc0, !PT ;  /* 0x0000ffff00027812 */ /* 0x040fe400078ec0ff */
[----:B0-----:R-:W-:-:S04]  /*6a70*/  LOP3.LUT R3, R0, 0xffff, R5, 0x80, !PT ;  /* 0x0000ffff00037812 */ /* 0x001fc800078e8005 */
[----:B------:R-:W-:-:S13]  /*6a80*/  ISETP.NE.AND P0, PT, R3, R2, PT ;  /* 0x000000020300720c */ /* 0x000fda0003f05270 */
[----:B------:R-:W-:Y:S05]  /*6a90*/  @P0 BRA `(.L_x_21) ;  /* 0x0000000000500947 */ /* 0x000fea0003800000 */
[----:B------:R-:W-:Y:S02]  /*6aa0*/  SHF.R.U32.HI R5, RZ, 0x10, R5 ;  /* 0x00000010ff057819 */ /* 0x000fe40000011605 */
[----:B------:R-:W-:-:S04]  /*6ab0*/  SHF.R.U32.HI R2, RZ, 0x10, R0 ;  /* 0x00000010ff027819 */ /* 0x000fc80000011600 */
[----:B------:R-:W-:-:S04]  /*6ac0*/  LOP3.LUT R5, R5, R2, RZ, 0xc0, !PT ;  /* 0x0000000205057212 */ /* 0x000fc800078ec0ff */
[----:B------:R-:W-:-:S13]  /*6ad0*/  ISETP.NE.AND P0, PT, R5, R2, PT ;  /* 0x000000020500720c */ /* 0x000fda0003f05270 */
[----:B------:R-:W-:Y:S05]  /*6ae0*/  @P0 BRA `(.L_x_22) ;  /* 0x0000000000300947 */ /* 0x000fea0003800000 */
[----:B------:R-:W-:Y:S01]  /*6af0*/  R2UR UR4, R0 ;  /* 0x00000000000472ca */ /* 0x000fe200000e0000 */
[----:B------:R-:W-:Y:S01]  /*6b00*/  VOTEU.ANY UR5, UPT, PT ;  /* 0x0000000000057886 */ /* 0x000fe200038e0100 */
[----:B------:R-:W0:Y:S01]  /*6b10*/  S2R R0, SR_LANEID ;  /* 0x0000000000007919 */ /* 0x000e220000000000 */
[----:B------:R-:W-:-:S10]  /*6b20*/  UFLO.U32 UR5, UR5 ;  /* 0x00000005000572bd */ /* 0x000fd400080e0000 */
[----:B------:R-:W-:-:S06]  /*6b30*/  ULOP3.LUT UR4, URZ, UR4, URZ, 0x33, !UPT ;  /* 0x00000004ff047292 */ /* 0x000fcc000f8e33ff */
[----:B------:R-:W-:-:S04]  /*6b40*/  MOV R2, UR4 ;  /* 0x0000000400027c02 */ /* 0x000fc80008000f00 */
[----:B------:R-:W1:Y:S02]  /*6b50*/  REDUX UR7, R2 ;  /* 0x00000000020773c4 */ /* 0x000e640000000000 */
[----:B------:R2:W-:Y:S01]  /*6b60*/  UTCATOMSWS.AND URZ, UR4 ;  /* 0x0000000400ff79e3 */ /* 0x0005e20008000000 */
[----:B0-----:R-:W-:Y:S02]  /*6b70*/  ISETP.EQ.U32.AND P0, PT, R0, UR5, PT ;  /* 0x0000000500007c0c */ /* 0x001fe4000bf02070 */
[----:B-1----:R-:W-:-:S11]  /*6b80*/  MOV R0, UR7 ;  /* 0x0000000700007c02 */ /* 0x002fd60008000f00 */
[----:B------:R2:W-:Y:S01]  /*6b90*/  @P0 ATOMS.AND RZ, [UR6], R0 ;  /* 0x00000000ffff098c */ /* 0x0005e2000a800006 */
[----:B------:R-:W-:Y:S05]  /*6ba0*/  BRA `(.L_x_20) ;  /* 0x0000000000147947 */ /* 0x000fea0003800000 */
.L_x_22:
[----:B------:R-:W-:-:S07]  /*6bb0*/  MOV R2, 0x6bd0 ;  /* 0x00006bd000027802 */ /* 0x000fce0000000f00 */
[----:B------:R-:W-:Y:S05]  /*6bc0*/  CALL.REL.NOINC `($__internal_0_$__cuda_sm10x_tcgen05_guardrail_trap_col_being_dealloced_not_returned_by_alloc) ;  /* 0x0000000000447944 */ /* 0x000fea0003c00000 */
[----:B------:R-:W-:Y:S05]  /*6bd0*/  BRA `(.L_x_20) ;  /* 0x0000000000087947 */ /* 0x000fea0003800000 */
.L_x_21:
[----:B------:R-:W-:-:S07]  /*6be0*/  MOV R2, 0x6c00 ;  /* 0x00006c0000027802 */ /* 0x000fce0000000f00 */
[----:B------:R-:W-:Y:S05]  /*6bf0*/  CALL.REL.NOINC `($__internal_2_$__cuda_sm10x_tcgen05_guardrail_trap_unallocated_columns_being_dealloced) ;  /* 0x0000000000507944 */ /* 0x000fea0003c00000 */
.L_x_20:
[----:B------:R-:W-:Y:S01]  /*6c00*/  NOP ;  /* 0x0000000000007918 */ /* 0x000fe20000000000 */
[----:B--2---:R-:W-:Y:S05]  /*6c10*/  EXIT ;  /* 0x000000000000794d */ /* 0x004fea0003800000 */
.L_x_8:
[----:B------:R-:W1:Y:S02]  /*6c20*/  SYNCS.PHASECHK.TRANS64.TRYWAIT P4, [UR12+0x1000], RZ ;  /* 0x001000ffff0075a7 */ /* 0x000e64000808110c */
[----:B-1----:R-:W-:Y:S05]  /*6c30*/  @!P4 BRA `(.L_x_8) ;  /* 0xfffffffc00f8c947 */ /* 0x002fea000383ffff */
[----:B------:R-:W-:Y:S05]  /*6c40*/  BRA `(.L_x_7) ;  /* 0xffffffa400907947 */ /* 0x000fea000383ffff */
.L_x_14:
[----:B------:R-:W1:Y:S02]  /*6c50*/  SYNCS.PHASECHK.TRANS64.TRYWAIT P2, [UR12+0x3810], RZ ;  /* 0x003810ffff0075a7 */ /* 0x000e64000804110c */
[----:B-1----:R-:W-:Y:S05]  /*6c60*/  @!P2 BRA `(.L_x_14) ;  /* 0xfffffffc00f8a947 */ /* 0x002fea000383ffff */
[----:B------:R-:W-:Y:S05]  /*6c70*/  BRA `(.L_x_23) ;  /* 0xffffffd000647947 */ /* 0x000fea000383ffff */
.L_x_15:
[----:B------:R-:W2:Y:S02]  /*6c80*/  SYNCS.PHASECHK.TRANS64.TRYWAIT P2, [UR14], R116 ;  /* 0x00000074ff0075a7 */ /* 0x000ea4000804110e */
[----:B--2---:R-:W-:Y:S05]  /*6c90*/  @!P2 BRA `(.L_x_15) ;  /* 0xfffffffc00f8a947 */ /* 0x004fea000383ffff */
[----:B------:R-:W-:Y:S05]  /*6ca0*/  BRA `(.L_x_24) ;  /* 0xffffffe800107947 */ /* 0x000fea000383ffff */
.L_x_19:
[----:B------:R-:W0:Y:S02]  /*6cb0*/  SYNCS.PHASECHK.TRANS64.TRYWAIT P2, [UR14], R4 ;  /* 0x00000004ff0075a7 */ /* 0x000e24000804110e */
[----:B0-----:R-:W-:Y:S05]  /*6cc0*/  @!P2 BRA `(.L_x_19) ;  /* 0xfffffffc00f8a947 */ /* 0x001fea000383ffff */
[----:B------:R-:W-:Y:S05]  /*6cd0*/  BRA `(.L_x_18) ;  /* 0xfffffff000c47947 */ /* 0x000fea000383ffff */
        .weak           $__internal_0_$__cuda_sm10x_tcgen05_guardrail_trap_col_being_dealloced_not_returned_by_alloc
        .type           $__internal_0_$__cuda_sm10x_tcgen05_guardrail_trap_col_being_dealloced_not_returned_by_alloc,@function
        .size           $__internal_0_$__cuda_sm10x_tcgen05_guardrail_trap_col_being_dealloced_not_returned_by_alloc,($__internal_1_$__cuda_sm10x_tcgen05_guardrail_trap_phase_invalid_during_alloc - $__internal_0_$__cuda_sm10x_tcgen05_guardrail_trap_col_being_dealloced_not_returned_by_alloc)
$__internal_0_$__cuda_sm10x_tcgen05_guardrail_trap_col_being_dealloced_not_returned_by_alloc:
[----:B------:R-:W-:Y:S05]  /*6ce0*/  BPT.TRAP 0x1 ;  /* 0x000000040000795c */ /* 0x000fea0000300000 */
[----:B------:R-:W-:-:S04]  /*6cf0*/  HFMA2 R3, -RZ, RZ, 0, 0 ;  /* 0x00000000ff037431 */ /* 0x000fc800000001ff */
[----:B------:R-:W-:Y:S05]  /*6d00*/  RET.REL.NODEC R2 `(attn_fwd) ;  /* 0xffffff9002bc7950 */ /* 0x000fea0003c3ffff */
        .weak           $__internal_1_$__cuda_sm10x_tcgen05_guardrail_trap_phase_invalid_during_alloc
        .type           $__internal_1_$__cuda_sm10x_tcgen05_guardrail_trap_phase_invalid_during_alloc,@function
        .size           $__internal_1_$__cuda_sm10x_tcgen05_guardrail_trap_phase_invalid_during_alloc,($__internal_2_$__cuda_sm10x_tcgen05_guardrail_trap_unallocated_columns_being_dealloced - $__internal_1_$__cuda_sm10x_tcgen05_guardrail_trap_phase_invalid_during_alloc)
$__internal_1_$__cuda_sm10x_tcgen05_guardrail_trap_phase_invalid_during_alloc:
[----:B------:R-:W-:Y:S05]  /*6d10*/  BPT.TRAP 0x1 ;  /* 0x000000040000795c */ /* 0x000fea0000300000 */
[----:B------:R-:W-:-:S04]  /*6d20*/  MOV R3, 0x0 ;  /* 0x0000000000037802 */ /* 0x000fc80000000f00 */
[----:B------:R-:W-:Y:S05]  /*6d30*/  RET.REL.NODEC R2 `(attn_fwd) ;  /* 0xffffff9002b07950 */ /* 0x000fea0003c3ffff */
        .weak           $__internal_2_$__cuda_sm10x_tcgen05_guardrail_trap_unallocated_columns_being_dealloced
        .type           $__internal_2_$__cuda_sm10x_tcgen05_guardrail_trap_unallocated_columns_being_dealloced,@function
        .size           $__internal_2_$__cuda_sm10x_tcgen05_guardrail_trap_unallocated_columns_being_dealloced,(.L_x_28 - $__internal_2_$__cuda_sm10x_tcgen05_guardrail_trap_unallocated_columns_being_dealloced)
$__internal_2_$__cuda_sm10x_tcgen05_guardrail_trap_unallocated_columns_being_dealloced:
[----:B------:R-:W-:Y:S05]  /*6d40*/  BPT.TRAP 0x1 ;  /* 0x000000040000795c */ /* 0x000fea0000300000 */
[----:B------:R-:W-:-:S04]  /*6d50*/  HFMA2 R3, -RZ, RZ, 0, 0 ;  /* 0x00000000ff037431 */ /* 0x000fc800000001ff */
[----:B------:R-:W-:Y:S05]  /*6d60*/  RET.REL.NODEC R2 `(attn_fwd) ;  /* 0xffffff9002a47950 */ /* 0x000fea0003c3ffff */
.L_x_25:
[----:B------:R-:W-:-:S00]  /*6d70*/  BRA `(.L_x_25) ;  /* 0xfffffffc00fc7947 */ /* 0x000fc0000383ffff */
[----:B------:R-:W-:-:S00]  /*6d80*/  NOP ;  /* 0x0000000000007918 */ /* 0x000fc00000000000 */
[----:B------:R-:W-:-:S00]  /*6d90*/  NOP ;  /* 0x0000000000007918 */ /* 0x000fc00000000000 */
[----:B------:R-:W-:-:S00]  /*6da0*/  NOP ;  /* 0x0000000000007918 */ /* 0x000fc00000000000 */
[----:B------:R-:W-:-:S00]  /*6db0*/  NOP ;  /* 0x0000000000007918 */ /* 0x000fc00000000000 */
[----:B------:R-:W-:-:S00]  /*6dc0*/  NOP ;  /* 0x0000000000007918 */ /* 0x000fc00000000000 */
[----:B------:R-:W-:-:S00]  /*6dd0*/  NOP ;  /* 0x0000000000007918 */ /* 0x000fc00000000000 */
[----:B------:R-:W-:-:S00]  /*6de0*/  NOP ;  /* 0x0000000000007918 */ /* 0x000fc00000000000 */
[----:B------:R-:W-:-:S00]  /*6df0*/  NOP ;  /* 0x0000000000007918 */ /* 0x000fc00000000000 */
.L_x_28:


//--------------------- .nv.global.init           --------------------------
	.section	.nv.global.init,"aw",@progbits
.nv.global.init:
	.type		_$_str,@object
	.size		_$_str,(.L_3 - _$_str)
_$_str:
        /*0000*/ 	.byte	0x5f, 0x5f, 0x43, 0x55, 0x44, 0x41, 0x5f, 0x46, 0x54, 0x5a, 0x00
.L_3:


//--------------------- .nv.shared.attn_fwd       --------------------------
	.section	.nv.shared.attn_fwd,"aw",@nobits
	.sectionflags	@""
	.align	16
	.zero		1024


//--------------------- .nv.shared.reserved.0     --------------------------
	.section	.nv.shared.reserved.0,"aw",@nobits
	.align	8
	.weak		__nv_reservedSMEM_offset_0_alias
	.size		__nv_reservedSMEM_offset_0_alias, 0, 64
	.other		__nv_reservedSMEM_offset_0_alias,@"STO_CUDA_RESERVED_SHARED STV_DEFAULT"
__nv_reservedSMEM_offset_0_alias:
	.zero		0
.nv.shared.reserved.0:
	.zero		64
	.weak		__nv_reservedSMEM_allocation_phase
	.type		__nv_reservedSMEM_allocation_phase,@object
	.size		__nv_reservedSMEM_allocation_phase,(.L_0 - __nv_reservedSMEM_allocation_phase)
__nv_reservedSMEM_allocation_phase:
	.zero		1
.L_0:
	.zero		7
	.weak		__nv_reservedSMEM_devtool_atexit_pc
	.type		__nv_reservedSMEM_devtool_atexit_pc,@object
	.size		__nv_reservedSMEM_devtool_atexit_pc,(__nv_reservedSMEM_allocation_mask - __nv_reservedSMEM_devtool_atexit_pc)
__nv_reservedSMEM_devtool_atexit_pc:
	.zero		8
	.weak		__nv_reservedSMEM_allocation_mask
	.type		__nv_reservedSMEM_allocation_mask,@object
	.size		__nv_reservedSMEM_allocation_mask,(.L_2 - __nv_reservedSMEM_allocation_mask)
__nv_reservedSMEM_allocation_mask:
	.zero		4
.L_2:


//--------------------- .nv.constant0.attn_fwd    --------------------------
	.section	.nv.constant0.attn_fwd,"a",@progbits
	.sectionflags	@""
	.align	4
.nv.constant0.attn_fwd:
	.zero		1032


//--------------------- SYMBOLS --------------------------

	.type		.nv.reservedSmem.offset0,@object
	.size		.nv.reservedSmem.offset0,0x4
	.type		.nv.reservedSmem.cap,@object
	.size		.nv.reservedSmem.cap,0x4
